	.target	sm_90a

	.elftype	@"ET_EXEC"


//--------------------- .note.nv.tkinfo           --------------------------
	.section	.note.nv.tkinfo,"",@"SHT_NOTE"
	.sectionflags	@"SHF_NOTE_NV_TKINFO"
	.tkinfo
        /*0018*/ 	.word	0x00000002
        /*0030*/ 	.string	""
        /*0030*/ 	.string	"ptxas"
        /*0030*/ 	.string	"Cuda compilation tools, release 13.0, V13.0.88"
        /*0030*/ 	.string	"Build cuda_13.0.r13.0/compiler.36424714_0"
        /*0030*/ 	.string	"-arch sm_90a -m 64 "



//--------------------- .note.nv.cuinfo           --------------------------
	.section	.note.nv.cuinfo,"",@"SHT_NOTE"
	.sectionflags	@"SHF_NOTE_NV_CUINFO"
        /*0018*/ 	.short	0x0002
        /*001a*/ 	.short	0x005a
        /*001c*/ 	.short	0x0082
	.zero		2


//--------------------- .nv.info                  --------------------------
	.section	.nv.info,"",@"SHT_CUDA_INFO"
	.align	4


	//----- nvinfo : EIATTR_REGCOUNT
	.align		4
        /*0000*/ 	.byte	0x04, 0x2f
        /*0002*/ 	.short	(.L_12 - .L_11)
	.align		4
.L_11:
        /*0004*/ 	.word	index@(_ZN7cutlass13device_kernelINS_4conv6kernel13ConvUniversalINS1_16ConvProblemShapeILNS1_8OperatorE0ELi2EEENS1_10collective14CollectiveConvINS1_46MainloopSm90TmaGmmaWarpSpecializedImplicitGemmILS5_0ELi37ELi2EN4cute5tupleIJNSA_1CILi2EEENSC_ILi1EEESE_EEENS1_36KernelImplicitTmaWarpSpecializedSm90ELi1EEENSB_IJNSC_ILi128EEENSC_ILi64EEENSB_IJNSC_ILi32EEEEEEEEENS_12float_e4m3_tESN_NSA_8TiledMMAINSA_8MMA_AtomIJNSA_4SM904GMMA30MMA_64x64x32_F32E4M3E4M3_SS_TNILNSR_7ScaleInE1ELST_1EEEEEENSA_6LayoutINSB_IJSE_SE_SE_EEENSB_IJNSC_ILi0EEESY_SY_EEEEENSB_IJNSA_10UnderscoreES11_S11_EEEEENS7_6detail26Sm90ImplicitGemmTileTraitsINSA_20SM90_TMA_LOAD_IM2COLENSA_14ComposedLayoutINSA_7SwizzleILi1ELi4ELi3EEENSA_18smem_ptr_flag_bitsILi8EEENSW_INSB_IJNSB_IJNSC_ILi8EEENSC_ILi16EEEEEENSB_IJSK_SE_EEENSB_IJSE_NSC_ILi37EEEEEEEEENSB_IJNSB_IJSK_NSC_ILi256EEEEEENSB_IJSE_SY_EEENSB_IJSY_NSC_ILi4096EEEEEEEEEEEEEvEENS15_INSA_23SM90_TMA_LOAD_MULTICASTENS17_IS19_S1B_NSW_INSB_IJNSB_IJS1C_S1C_EEES1F_S1H_EEENSB_IJS1K_S1L_NSB_IJSY_NSC_ILi2048EEEEEEEEEEEEEvEEEENS_8epilogue10collective6detail29Sm90TmaWarpSpecializedAdapterINS23_15DefaultEpilogueISN_NSB_IJNSB_IJlllEEESE_SY_EEES28_NS22_6thread17LinearCombinationISN_Li1EffLNS29_9ScaleType4KindE0ELNS_15FloatRoundStyleE2ESN_EENS_4gemm15EpilogueDefaultEEEEEvvEEEEvNT_6ParamsE)
        /*0008*/ 	.word	0x0000005a


	//----- nvinfo : EIATTR_FRAME_SIZE
	.align		4
.L_12:
        /*000c*/ 	.byte	0x04, 0x11
        /*000e*/ 	.short	(.L_14 - .L_13)
	.align		4
.L_13:
        /*0010*/ 	.word	index@(_ZN7cutlass13device_kernelINS_4conv6kernel13ConvUniversalINS1_16ConvProblemShapeILNS1_8OperatorE0ELi2EEENS1_10collective14CollectiveConvINS1_46MainloopSm90TmaGmmaWarpSpecializedImplicitGemmILS5_0ELi37ELi2EN4cute5tupleIJNSA_1CILi2EEENSC_ILi1EEESE_EEENS1_36KernelImplicitTmaWarpSpecializedSm90ELi1EEENSB_IJNSC_ILi128EEENSC_ILi64EEENSB_IJNSC_ILi32EEEEEEEEENS_12float_e4m3_tESN_NSA_8TiledMMAINSA_8MMA_AtomIJNSA_4SM904GMMA30MMA_64x64x32_F32E4M3E4M3_SS_TNILNSR_7ScaleInE1ELST_1EEEEEENSA_6LayoutINSB_IJSE_SE_SE_EEENSB_IJNSC_ILi0EEESY_SY_EEEEENSB_IJNSA_10UnderscoreES11_S11_EEEEENS7_6detail26Sm90ImplicitGemmTileTraitsINSA_20SM90_TMA_LOAD_IM2COLENSA_14ComposedLayoutINSA_7SwizzleILi1ELi4ELi3EEENSA_18smem_ptr_flag_bitsILi8EEENSW_INSB_IJNSB_IJNSC_ILi8EEENSC_ILi16EEEEEENSB_IJSK_SE_EEENSB_IJSE_NSC_ILi37EEEEEEEEENSB_IJNSB_IJSK_NSC_ILi256EEEEEENSB_IJSE_SY_EEENSB_IJSY_NSC_ILi4096EEEEEEEEEEEEEvEENS15_INSA_23SM90_TMA_LOAD_MULTICASTENS17_IS19_S1B_NSW_INSB_IJNSB_IJS1C_S1C_EEES1F_S1H_EEENSB_IJS1K_S1L_NSB_IJSY_NSC_ILi2048EEEEEEEEEEEEEvEEEENS_8epilogue10collective6detail29Sm90TmaWarpSpecializedAdapterINS23_15DefaultEpilogueISN_NSB_IJNSB_IJlllEEESE_SY_EEES28_NS22_6thread17LinearCombinationISN_Li1EffLNS29_9ScaleType4KindE0ELNS_15FloatRoundStyleE2ESN_EENS_4gemm15EpilogueDefaultEEEEEvvEEEEvNT_6ParamsE)
        /*0014*/ 	.word	0x00000000


	//----- nvinfo : EIATTR_MIN_STACK_SIZE
	.align		4
.L_14:
        /*0018*/ 	.byte	0x04, 0x12
        /*001a*/ 	.short	(.L_16 - .L_15)
	.align		4
.L_15:
        /*001c*/ 	.word	index@(_ZN7cutlass13device_kernelINS_4conv6kernel13ConvUniversalINS1_16ConvProblemShapeILNS1_8OperatorE0ELi2EEENS1_10collective14CollectiveConvINS1_46MainloopSm90TmaGmmaWarpSpecializedImplicitGemmILS5_0ELi37ELi2EN4cute5tupleIJNSA_1CILi2EEENSC_ILi1EEESE_EEENS1_36KernelImplicitTmaWarpSpecializedSm90ELi1EEENSB_IJNSC_ILi128EEENSC_ILi64EEENSB_IJNSC_ILi32EEEEEEEEENS_12float_e4m3_tESN_NSA_8TiledMMAINSA_8MMA_AtomIJNSA_4SM904GMMA30MMA_64x64x32_F32E4M3E4M3_SS_TNILNSR_7ScaleInE1ELST_1EEEEEENSA_6LayoutINSB_IJSE_SE_SE_EEENSB_IJNSC_ILi0EEESY_SY_EEEEENSB_IJNSA_10UnderscoreES11_S11_EEEEENS7_6detail26Sm90ImplicitGemmTileTraitsINSA_20SM90_TMA_LOAD_IM2COLENSA_14ComposedLayoutINSA_7SwizzleILi1ELi4ELi3EEENSA_18smem_ptr_flag_bitsILi8EEENSW_INSB_IJNSB_IJNSC_ILi8EEENSC_ILi16EEEEEENSB_IJSK_SE_EEENSB_IJSE_NSC_ILi37EEEEEEEEENSB_IJNSB_IJSK_NSC_ILi256EEEEEENSB_IJSE_SY_EEENSB_IJSY_NSC_ILi4096EEEEEEEEEEEEEvEENS15_INSA_23SM90_TMA_LOAD_MULTICASTENS17_IS19_S1B_NSW_INSB_IJNSB_IJS1C_S1C_EEES1F_S1H_EEENSB_IJS1K_S1L_NSB_IJSY_NSC_ILi2048EEEEEEEEEEEEEvEEEENS_8epilogue10collective6detail29Sm90TmaWarpSpecializedAdapterINS23_15DefaultEpilogueISN_NSB_IJNSB_IJlllEEESE_SY_EEES28_NS22_6thread17LinearCombinationISN_Li1EffLNS29_9ScaleType4KindE0ELNS_15FloatRoundStyleE2ESN_EENS_4gemm15EpilogueDefaultEEEEEvvEEEEvNT_6ParamsE)
        /*0020*/ 	.word	0x00000000
.L_16:


//--------------------- .nv.compat                --------------------------
	.section	.nv.compat,"",@"SHT_CUDA_COMPAT_INFO"
	.align	4
        /*0000*/ 	.byte	0x02, 0x09, 0x01, 0x00, 0x02, 0x02, 0x04, 0x00, 0x02, 0x05, 0x05, 0x00, 0x03, 0x07, 0x01, 0x01
        /*0010*/ 	.byte	0x02, 0x03, 0x01, 0x00, 0x02, 0x06, 0x01, 0x00, 0x04, 0x0b, 0x08, 0x00, 0x00, 0x00, 0x00, 0x00
        /*0020*/ 	.byte	0x00, 0x00, 0x00, 0x00


//--------------------- .nv.info._ZN7cutlass13device_kernelINS_4conv6kernel13ConvUniversalINS1_16ConvProblemShapeILNS1_8OperatorE0ELi2EEENS1_10collective14CollectiveConvINS1_46MainloopSm90TmaGmmaWarpSpecializedImplicitGemmILS5_0ELi37ELi2EN4cute5tupleIJNSA_1CILi2EEENSC_ILi1EEESE_EEENS1_36KernelImplicitTmaWarpSpecializedSm90ELi1EEENSB_IJNSC_ILi128EEENSC_ILi64EEENSB_IJNSC_ILi32EEEEEEEEENS_12float_e4m3_tESN_NSA_8TiledMMAINSA_8MMA_AtomIJNSA_4SM904GMMA30MMA_64x64x32_F32E4M3E4M3_SS_TNILNSR_7ScaleInE1ELST_1EEEEEENSA_6LayoutINSB_IJSE_SE_SE_EEENSB_IJNSC_ILi0EEESY_SY_EEEEENSB_IJNSA_10UnderscoreES11_S11_EEEEENS7_6detail26Sm90ImplicitGemmTileTraitsINSA_20SM90_TMA_LOAD_IM2COLENSA_14ComposedLayoutINSA_7SwizzleILi1ELi4ELi3EEENSA_18smem_ptr_flag_bitsILi8EEENSW_INSB_IJNSB_IJNSC_ILi8EEENSC_ILi16EEEEEENSB_IJSK_SE_EEENSB_IJSE_NSC_ILi37EEEEEEEEENSB_IJNSB_IJSK_NSC_ILi256EEEEEENSB_IJSE_SY_EEENSB_IJSY_NSC_ILi4096EEEEEEEEEEEEEvEENS15_INSA_23SM90_TMA_LOAD_MULTICASTENS17_IS19_S1B_NSW_INSB_IJNSB_IJS1C_S1C_EEES1F_S1H_EEENSB_IJS1K_S1L_NSB_IJSY_NSC_ILi2048EEEEEEEEEEEEEvEEEENS_8epilogue10collective6detail29Sm90TmaWarpSpecializedAdapterINS23_15DefaultEpilogueISN_NSB_IJNSB_IJlllEEESE_SY_EEES28_NS22_6thread17LinearCombinationISN_Li1EffLNS29_9ScaleType4KindE0ELNS_15FloatRoundStyleE2ESN_EENS_4gemm15EpilogueDefaultEEEEEvvEEEEvNT_6ParamsE --------------------------
	.section	.nv.info._ZN7cutlass13device_kernelINS_4conv6kernel13ConvUniversalINS1_16ConvProblemShapeILNS1_8OperatorE0ELi2EEENS1_10collective14CollectiveConvINS1_46MainloopSm90TmaGmmaWarpSpecializedImplicitGemmILS5_0ELi37ELi2EN4cute5tupleIJNSA_1CILi2EEENSC_ILi1EEESE_EEENS1_36KernelImplicitTmaWarpSpecializedSm90ELi1EEENSB_IJNSC_ILi128EEENSC_ILi64EEENSB_IJNSC_ILi32EEEEEEEEENS_12float_e4m3_tESN_NSA_8TiledMMAINSA_8MMA_AtomIJNSA_4SM904GMMA30MMA_64x64x32_F32E4M3E4M3_SS_TNILNSR_7ScaleInE1ELST_1EEEEEENSA_6LayoutINSB_IJSE_SE_SE_EEENSB_IJNSC_ILi0EEESY_SY_EEEEENSB_IJNSA_10UnderscoreES11_S11_EEEEENS7_6detail26Sm90ImplicitGemmTileTraitsINSA_20SM90_TMA_LOAD_IM2COLENSA_14ComposedLayoutINSA_7SwizzleILi1ELi4ELi3EEENSA_18smem_ptr_flag_bitsILi8EEENSW_INSB_IJNSB_IJNSC_ILi8EEENSC_ILi16EEEEEENSB_IJSK_SE_EEENSB_IJSE_NSC_ILi37EEEEEEEEENSB_IJNSB_IJSK_NSC_ILi256EEEEEENSB_IJSE_SY_EEENSB_IJSY_NSC_ILi4096EEEEEEEEEEEEEvEENS15_INSA_23SM90_TMA_LOAD_MULTICASTENS17_IS19_S1B_NSW_INSB_IJNSB_IJS1C_S1C_EEES1F_S1H_EEENSB_IJS1K_S1L_NSB_IJSY_NSC_ILi2048EEEEEEEEEEEEEvEEEENS_8epilogue10collective6detail29Sm90TmaWarpSpecializedAdapterINS23_15DefaultEpilogueISN_NSB_IJNSB_IJlllEEESE_SY_EEES28_NS22_6thread17LinearCombinationISN_Li1EffLNS29_9ScaleType4KindE0ELNS_15FloatRoundStyleE2ESN_EENS_4gemm15EpilogueDefaultEEEEEvvEEEEvNT_6ParamsE,"",@"SHT_CUDA_INFO"
	.sectionflags	@""
	.align	4


	//----- nvinfo : EIATTR_CUDA_API_VERSION
	.align		4
        /*0000*/ 	.byte	0x04, 0x37
        /*0002*/ 	.short	(.L_18 - .L_17)
.L_17:
        /*0004*/ 	.word	0x00000082


	//----- nvinfo : EIATTR_KPARAM_INFO
	.align		4
.L_18:
        /*0008*/ 	.byte	0x04, 0x17
        /*000a*/ 	.short	(.L_20 - .L_19)
.L_19:
        /*000c*/ 	.word	0x00000000
        /*0010*/ 	.short	0x0000
        /*0012*/ 	.short	0x0070
        /*0014*/ 	.byte	0x00, 0xf0, 0x01, 0x0e


	//----- nvinfo : EIATTR_SPARSE_MMA_MASK
	.align		4
.L_20:
        /*0018*/ 	.byte	0x03, 0x50
        /*001a*/ 	.short	0x0000


	//----- nvinfo : EIATTR_MAXREG_COUNT
	.align		4
        /*001c*/ 	.byte	0x03, 0x1b
        /*001e*/ 	.short	0x00ff


	//----- nvinfo : EIATTR_NUM_BARRIERS
	.align		4
        /*0020*/ 	.byte	0x02, 0x4c
        /*0022*/ 	.byte	0x01
	.zero		1


	//----- nvinfo : EIATTR_MERCURY_ISA_VERSION
	.align		4
        /*0024*/ 	.byte	0x03, 0x5f
        /*0026*/ 	.short	0x0101


	//----- nvinfo : EIATTR_COOP_GROUP_MASK_REGIDS
	.align		4
        /*0028*/ 	.byte	0x04, 0x29
        /*002a*/ 	.short	(.L_22 - .L_21)


	//   ....[0]....
.L_21:
        /*002c*/ 	.word	0xffffffff


	//   ....[1]....
        /*0030*/ 	.word	0xffffffff


	//   ....[2]....
        /*0034*/ 	.word	0xffffffff


	//   ....[3]....
        /*0038*/ 	.word	0xffffffff


	//----- nvinfo : EIATTR_COOP_GROUP_INSTR_OFFSETS
	.align		4
.L_22:
        /*003c*/ 	.byte	0x04, 0x28
        /*003e*/ 	.short	(.L_24 - .L_23)


	//   ....[0]....
.L_23:
        /*0040*/ 	.word	0x00000070


	//   ....[1]....
        /*0044*/ 	.word	0x00000080


	//   ....[2]....
        /*0048*/ 	.word	0x00000140


	//   ....[3]....
        /*004c*/ 	.word	0x00000af0


	//----- nvinfo : EIATTR_MBARRIER_INSTR_OFFSETS
	.align		4
.L_24:
        /*0050*/ 	.byte	0x04, 0x39
        /*0052*/ 	.short	(.L_26 - .L_25)


	//   ....[0]....
.L_25:
        /*0054*/ 	.word	0x00000310
        /*0058*/ 	.word	0x000000ff
        /*005c*/ 	.word	0x00037800
        /*0060*/ 	.short	0x0100
        /*0062*/ 	.byte	0x08
	.zero		1


	//   ....[1]....
        /*0064*/ 	.word	0x00000320
        /*0068*/ 	.word	0x000000ff
        /*006c*/ 	.word	0x00037928
        /*0070*/ 	.short	0x0100
        /*0072*/ 	.byte	0x08
	.zero		1


	//   ....[2]....
        /*0074*/ 	.word	0x00000330
        /*0078*/ 	.word	0x000000ff
        /*007c*/ 	.word	0x00037808
        /*0080*/ 	.short	0x0100
        /*0082*/ 	.byte	0x08
	.zero		1


	//   ....[3]....
        /*0084*/ 	.word	0x00000340
        /*0088*/ 	.word	0x000000ff
        /*008c*/ 	.word	0x00037930
        /*0090*/ 	.short	0x0100
        /*0092*/ 	.byte	0x08
	.zero		1


	//   ....[4]....
        /*0094*/ 	.word	0x00000350
        /*0098*/ 	.word	0x000000ff
        /*009c*/ 	.word	0x00037810
        /*00a0*/ 	.short	0x0100
        /*00a2*/ 	.byte	0x08
	.zero		1


	//   ....[5]....
        /*00a4*/ 	.word	0x00000360
        /*00a8*/ 	.word	0x000000ff
        /*00ac*/ 	.word	0x00037938
        /*00b0*/ 	.short	0x0100
        /*00b2*/ 	.byte	0x08
	.zero		1


	//   ....[6]....
        /*00b4*/ 	.word	0x00000370
        /*00b8*/ 	.word	0x000000ff
        /*00bc*/ 	.word	0x00037818
        /*00c0*/ 	.short	0x0100
        /*00c2*/ 	.byte	0x08
	.zero		1


	//   ....[7]....
        /*00c4*/ 	.word	0x00000380
        /*00c8*/ 	.word	0x000000ff
        /*00cc*/ 	.word	0x00037940
        /*00d0*/ 	.short	0x0100
        /*00d2*/ 	.byte	0x08
	.zero		1


	//   ....[8]....
        /*00d4*/ 	.word	0x00000390
        /*00d8*/ 	.word	0x000000ff
        /*00dc*/ 	.word	0x00037820
        /*00e0*/ 	.short	0x0100
        /*00e2*/ 	.byte	0x08
	.zero		1


	//   ....[9]....
        /*00e4*/ 	.word	0x000003a0
        /*00e8*/ 	.word	0x000000ff
        /*00ec*/ 	.word	0x00037948
        /*00f0*/ 	.short	0x0100
        /*00f2*/ 	.byte	0x08
	.zero		1


	//   ....[10]....
        /*00f4*/ 	.word	0x000003b0
        /*00f8*/ 	.word	0x000000ff
        /*00fc*/ 	.word	0x00037828
        /*0100*/ 	.short	0x0100
        /*0102*/ 	.byte	0x08
	.zero		1


	//   ....[11]....
        /*0104*/ 	.word	0x000003c0
        /*0108*/ 	.word	0x000000ff
        /*010c*/ 	.word	0x00037950
        /*0110*/ 	.short	0x0100
        /*0112*/ 	.byte	0x08
	.zero		1


	//   ....[12]....
        /*0114*/ 	.word	0x000003d0
        /*0118*/ 	.word	0x000000ff
        /*011c*/ 	.word	0x00037830
        /*0120*/ 	.short	0x0100
        /*0122*/ 	.byte	0x08
	.zero		1


	//   ....[13]....
        /*0124*/ 	.word	0x000003e0
        /*0128*/ 	.word	0x000000ff
        /*012c*/ 	.word	0x00037958
        /*0130*/ 	.short	0x0100
        /*0132*/ 	.byte	0x08
	.zero		1


	//   ....[14]....
        /*0134*/ 	.word	0x000003f0
        /*0138*/ 	.word	0x000000ff
        /*013c*/ 	.word	0x00037838
        /*0140*/ 	.short	0x0100
        /*0142*/ 	.byte	0x08
	.zero		1


	//   ....[15]....
        /*0144*/ 	.word	0x00000400
        /*0148*/ 	.word	0x000000ff
        /*014c*/ 	.word	0x00037960
        /*0150*/ 	.short	0x0100
        /*0152*/ 	.byte	0x08
	.zero		1


	//   ....[16]....
        /*0154*/ 	.word	0x00000410
        /*0158*/ 	.word	0x000000ff
        /*015c*/ 	.word	0x00037840
        /*0160*/ 	.short	0x0100
        /*0162*/ 	.byte	0x08
	.zero		1


	//   ....[17]....
        /*0164*/ 	.word	0x00000420
        /*0168*/ 	.word	0x000000ff
        /*016c*/ 	.word	0x00037968
        /*0170*/ 	.short	0x0100
        /*0172*/ 	.byte	0x08
	.zero		1


	//   ....[18]....
        /*0174*/ 	.word	0x00000430
        /*0178*/ 	.word	0x000000ff
        /*017c*/ 	.word	0x00037848
        /*0180*/ 	.short	0x0100
        /*0182*/ 	.byte	0x08
	.zero		1


	//   ....[19]....
        /*0184*/ 	.word	0x00000440
        /*0188*/ 	.word	0x000000ff
        /*018c*/ 	.word	0x00037970
        /*0190*/ 	.short	0x0100
        /*0192*/ 	.byte	0x08
	.zero		1


	//   ....[20]....
        /*0194*/ 	.word	0x00000450
        /*0198*/ 	.word	0x000000ff
        /*019c*/ 	.word	0x00037850
        /*01a0*/ 	.short	0x0100
        /*01a2*/ 	.byte	0x08
	.zero		1


	//   ....[21]....
        /*01a4*/ 	.word	0x00000460
        /*01a8*/ 	.word	0x000000ff
        /*01ac*/ 	.word	0x00037978
        /*01b0*/ 	.short	0x0100
        /*01b2*/ 	.byte	0x08
	.zero		1


	//   ....[22]....
        /*01b4*/ 	.word	0x00000470
        /*01b8*/ 	.word	0x000000ff
        /*01bc*/ 	.word	0x00037858
        /*01c0*/ 	.short	0x0100
        /*01c2*/ 	.byte	0x08
	.zero		1


	//   ....[23]....
        /*01c4*/ 	.word	0x00000480
        /*01c8*/ 	.word	0x000000ff
        /*01cc*/ 	.word	0x00037980
        /*01d0*/ 	.short	0x0100
        /*01d2*/ 	.byte	0x08
	.zero		1


	//   ....[24]....
        /*01d4*/ 	.word	0x00000490
        /*01d8*/ 	.word	0x000000ff
        /*01dc*/ 	.word	0x00037860
        /*01e0*/ 	.short	0x0100
        /*01e2*/ 	.byte	0x08
	.zero		1


	//   ....[25]....
        /*01e4*/ 	.word	0x000004a0
        /*01e8*/ 	.word	0x000000ff
        /*01ec*/ 	.word	0x00037988
        /*01f0*/ 	.short	0x0100
        /*01f2*/ 	.byte	0x08
	.zero		1


	//   ....[26]....
        /*01f4*/ 	.word	0x000004b0
        /*01f8*/ 	.word	0x000000ff
        /*01fc*/ 	.word	0x00037868
        /*0200*/ 	.short	0x0100
        /*0202*/ 	.byte	0x08
	.zero		1


	//   ....[27]....
        /*0204*/ 	.word	0x000004c0
        /*0208*/ 	.word	0x000000ff
        /*020c*/ 	.word	0x00037990
        /*0210*/ 	.short	0x0100
        /*0212*/ 	.byte	0x08
	.zero		1


	//   ....[28]....
        /*0214*/ 	.word	0x000004d0
        /*0218*/ 	.word	0x000000ff
        /*021c*/ 	.word	0x00037870
        /*0220*/ 	.short	0x0100
        /*0222*/ 	.byte	0x08
	.zero		1


	//   ....[29]....
        /*0224*/ 	.word	0x000004e0
        /*0228*/ 	.word	0x000000ff
        /*022c*/ 	.word	0x00037998
        /*0230*/ 	.short	0x0100
        /*0232*/ 	.byte	0x08
	.zero		1


	//   ....[30]....
        /*0234*/ 	.word	0x000004f0
        /*0238*/ 	.word	0x000000ff
        /*023c*/ 	.word	0x00037878
        /*0240*/ 	.short	0x0100
        /*0242*/ 	.byte	0x08
	.zero		1


	//   ....[31]....
        /*0244*/ 	.word	0x00000500
        /*0248*/ 	.word	0x000000ff
        /*024c*/ 	.word	0x000379a0
        /*0250*/ 	.short	0x0100
        /*0252*/ 	.byte	0x08
	.zero		1


	//   ....[32]....
        /*0254*/ 	.word	0x00000510
        /*0258*/ 	.word	0x000000ff
        /*025c*/ 	.word	0x00037880
        /*0260*/ 	.short	0x0100
        /*0262*/ 	.byte	0x08
	.zero		1


	//   ....[33]....
        /*0264*/ 	.word	0x00000520
        /*0268*/ 	.word	0x000000ff
        /*026c*/ 	.word	0x000379a8
        /*0270*/ 	.short	0x0100
        /*0272*/ 	.byte	0x08
	.zero		1


	//   ....[34]....
        /*0274*/ 	.word	0x00000530
        /*0278*/ 	.word	0x000000ff
        /*027c*/ 	.word	0x00037888
        /*0280*/ 	.short	0x0100
        /*0282*/ 	.byte	0x08
	.zero		1


	//   ....[35]....
        /*0284*/ 	.word	0x00000540
        /*0288*/ 	.word	0x000000ff
        /*028c*/ 	.word	0x000379b0
        /*0290*/ 	.short	0x0100
        /*0292*/ 	.byte	0x08
	.zero		1


	//   ....[36]....
        /*0294*/ 	.word	0x00000550
        /*0298*/ 	.word	0x000000ff
        /*029c*/ 	.word	0x00037890
        /*02a0*/ 	.short	0x0100
        /*02a2*/ 	.byte	0x08
	.zero		1


	//   ....[37]....
        /*02a4*/ 	.word	0x00000560
        /*02a8*/ 	.word	0x000000ff
        /*02ac*/ 	.word	0x000379b8
        /*02b0*/ 	.short	0x0100
        /*02b2*/ 	.byte	0x08
	.zero		1


	//   ....[38]....
        /*02b4*/ 	.word	0x00000570
        /*02b8*/ 	.word	0x000000ff
        /*02bc*/ 	.word	0x00037898
        /*02c0*/ 	.short	0x0100
        /*02c2*/ 	.byte	0x08
	.zero		1


	//   ....[39]....
        /*02c4*/ 	.word	0x00000580
        /*02c8*/ 	.word	0x000000ff
        /*02cc*/ 	.word	0x000379c0
        /*02d0*/ 	.short	0x0100
        /*02d2*/ 	.byte	0x08
	.zero		1


	//   ....[40]....
        /*02d4*/ 	.word	0x00000590
        /*02d8*/ 	.word	0x000000ff
        /*02dc*/ 	.word	0x000378a0
        /*02e0*/ 	.short	0x0100
        /*02e2*/ 	.byte	0x08
	.zero		1


	//   ....[41]....
        /*02e4*/ 	.word	0x000005a0
        /*02e8*/ 	.word	0x000000ff
        /*02ec*/ 	.word	0x000379c8
        /*02f0*/ 	.short	0x0100
        /*02f2*/ 	.byte	0x08
	.zero		1


	//   ....[42]....
        /*02f4*/ 	.word	0x000005b0
        /*02f8*/ 	.word	0x000000ff
        /*02fc*/ 	.word	0x000378a8
        /*0300*/ 	.short	0x0100
        /*0302*/ 	.byte	0x08
	.zero		1


	//   ....[43]....
        /*0304*/ 	.word	0x000005c0
        /*0308*/ 	.word	0x000000ff
        /*030c*/ 	.word	0x000379d0
        /*0310*/ 	.short	0x0100
        /*0312*/ 	.byte	0x08
	.zero		1


	//   ....[44]....
        /*0314*/ 	.word	0x000005d0
        /*0318*/ 	.word	0x000000ff
        /*031c*/ 	.word	0x000378b0
        /*0320*/ 	.short	0x0100
        /*0322*/ 	.byte	0x08
	.zero		1


	//   ....[45]....
        /*0324*/ 	.word	0x000005e0
        /*0328*/ 	.word	0x000000ff
        /*032c*/ 	.word	0x000379d8
        /*0330*/ 	.short	0x0100
        /*0332*/ 	.byte	0x08
	.zero		1


	//   ....[46]....
        /*0334*/ 	.word	0x000005f0
        /*0338*/ 	.word	0x000000ff
        /*033c*/ 	.word	0x000378b8
        /*0340*/ 	.short	0x0100
        /*0342*/ 	.byte	0x08
	.zero		1


	//   ....[47]....
        /*0344*/ 	.word	0x00000600
        /*0348*/ 	.word	0x000000ff
        /*034c*/ 	.word	0x000379e0
        /*0350*/ 	.short	0x0100
        /*0352*/ 	.byte	0x08
	.zero		1


	//   ....[48]....
        /*0354*/ 	.word	0x00000610
        /*0358*/ 	.word	0x000000ff
        /*035c*/ 	.word	0x000378c0
        /*0360*/ 	.short	0x0100
        /*0362*/ 	.byte	0x08
	.zero		1


	//   ....[49]....
        /*0364*/ 	.word	0x00000620
        /*0368*/ 	.word	0x000000ff
        /*036c*/ 	.word	0x000379e8
        /*0370*/ 	.short	0x0100
        /*0372*/ 	.byte	0x08
	.zero		1


	//   ....[50]....
        /*0374*/ 	.word	0x00000630
        /*0378*/ 	.word	0x000000ff
        /*037c*/ 	.word	0x000378c8
        /*0380*/ 	.short	0x0100
        /*0382*/ 	.byte	0x08
	.zero		1


	//   ....[51]....
        /*0384*/ 	.word	0x00000640
        /*0388*/ 	.word	0x000000ff
        /*038c*/ 	.word	0x000379f0
        /*0390*/ 	.short	0x0100
        /*0392*/ 	.byte	0x08
	.zero		1


	//   ....[52]....
        /*0394*/ 	.word	0x00000650
        /*0398*/ 	.word	0x000000ff
        /*039c*/ 	.word	0x000378d0
        /*03a0*/ 	.short	0x0100
        /*03a2*/ 	.byte	0x08
	.zero		1


	//   ....[53]....
        /*03a4*/ 	.word	0x00000660
        /*03a8*/ 	.word	0x000000ff
        /*03ac*/ 	.word	0x000379f8
        /*03b0*/ 	.short	0x0100
        /*03b2*/ 	.byte	0x08
	.zero		1


	//   ....[54]....
        /*03b4*/ 	.word	0x00000670
        /*03b8*/ 	.word	0x000000ff
        /*03bc*/ 	.word	0x000378d8
        /*03c0*/ 	.short	0x0100
        /*03c2*/ 	.byte	0x08
	.zero		1


	//   ....[55]....
        /*03c4*/ 	.word	0x00000680
        /*03c8*/ 	.word	0x000000ff
        /*03cc*/ 	.word	0x00037a00
        /*03d0*/ 	.short	0x0100
        /*03d2*/ 	.byte	0x08
	.zero		1


	//   ....[56]....
        /*03d4*/ 	.word	0x00000690
        /*03d8*/ 	.word	0x000000ff
        /*03dc*/ 	.word	0x000378e0
        /*03e0*/ 	.short	0x0100
        /*03e2*/ 	.byte	0x08
	.zero		1


	//   ....[57]....
        /*03e4*/ 	.word	0x000006a0
        /*03e8*/ 	.word	0x000000ff
        /*03ec*/ 	.word	0x00037a08
        /*03f0*/ 	.short	0x0100
        /*03f2*/ 	.byte	0x08
	.zero		1


	//   ....[58]....
        /*03f4*/ 	.word	0x000006b0
        /*03f8*/ 	.word	0x000000ff
        /*03fc*/ 	.word	0x000378e8
        /*0400*/ 	.short	0x0100
        /*0402*/ 	.byte	0x08
	.zero		1


	//   ....[59]....
        /*0404*/ 	.word	0x000006c0
        /*0408*/ 	.word	0x000000ff
        /*040c*/ 	.word	0x00037a10
        /*0410*/ 	.short	0x0100
        /*0412*/ 	.byte	0x08
	.zero		1


	//   ....[60]....
        /*0414*/ 	.word	0x000006d0
        /*0418*/ 	.word	0x000000ff
        /*041c*/ 	.word	0x000378f0
        /*0420*/ 	.short	0x0100
        /*0422*/ 	.byte	0x08
	.zero		1


	//   ....[61]....
        /*0424*/ 	.word	0x000006e0
        /*0428*/ 	.word	0x000000ff
        /*042c*/ 	.word	0x00037a18
        /*0430*/ 	.short	0x0100
        /*0432*/ 	.byte	0x08
	.zero		1


	//   ....[62]....
        /*0434*/ 	.word	0x000006f0
        /*0438*/ 	.word	0x000000ff
        /*043c*/ 	.word	0x000378f8
        /*0440*/ 	.short	0x0100
        /*0442*/ 	.byte	0x08
	.zero		1


	//   ....[63]....
        /*0444*/ 	.word	0x00000700
        /*0448*/ 	.word	0x000000ff
        /*044c*/ 	.word	0x00037a20
        /*0450*/ 	.short	0x0100
        /*0452*/ 	.byte	0x08
	.zero		1


	//   ....[64]....
        /*0454*/ 	.word	0x00000710
        /*0458*/ 	.word	0x000000ff
        /*045c*/ 	.word	0x00037900
        /*0460*/ 	.short	0x0100
        /*0462*/ 	.byte	0x08
	.zero		1


	//   ....[65]....
        /*0464*/ 	.word	0x00000720
        /*0468*/ 	.word	0x000000ff
        /*046c*/ 	.word	0x00037a28
        /*0470*/ 	.short	0x0100
        /*0472*/ 	.byte	0x08
	.zero		1


	//   ....[66]....
        /*0474*/ 	.word	0x00000730
        /*0478*/ 	.word	0x000000ff
        /*047c*/ 	.word	0x00037908
        /*0480*/ 	.short	0x0100
        /*0482*/ 	.byte	0x08
	.zero		1


	//   ....[67]....
        /*0484*/ 	.word	0x00000740
        /*0488*/ 	.word	0x000000ff
        /*048c*/ 	.word	0x00037a30
        /*0490*/ 	.short	0x0100
        /*0492*/ 	.byte	0x08
	.zero		1


	//   ....[68]....
        /*0494*/ 	.word	0x00000750
        /*0498*/ 	.word	0x000000ff
        /*049c*/ 	.word	0x00037910
        /*04a0*/ 	.short	0x0100
        /*04a2*/ 	.byte	0x08
	.zero		1


	//   ....[69]....
        /*04a4*/ 	.word	0x00000760
        /*04a8*/ 	.word	0x000000ff
        /*04ac*/ 	.word	0x00037a38
        /*04b0*/ 	.short	0x0100
        /*04b2*/ 	.byte	0x08
	.zero		1


	//   ....[70]....
        /*04b4*/ 	.word	0x00000770
        /*04b8*/ 	.word	0x000000ff
        /*04bc*/ 	.word	0x00037918
        /*04c0*/ 	.short	0x0100
        /*04c2*/ 	.byte	0x08
	.zero		1


	//   ....[71]....
        /*04c4*/ 	.word	0x00000780
        /*04c8*/ 	.word	0x000000ff
        /*04cc*/ 	.word	0x00037a40
        /*04d0*/ 	.short	0x0100
        /*04d2*/ 	.byte	0x08
	.zero		1


	//   ....[72]....
        /*04d4*/ 	.word	0x00000790
        /*04d8*/ 	.word	0x000000ff
        /*04dc*/ 	.word	0x00037920
        /*04e0*/ 	.short	0x0100
        /*04e2*/ 	.byte	0x08
	.zero		1


	//   ....[73]....
        /*04e4*/ 	.word	0x000007a0
        /*04e8*/ 	.word	0x000000ff
        /*04ec*/ 	.word	0x00037a48
        /*04f0*/ 	.short	0x0100
        /*04f2*/ 	.byte	0x08
	.zero		1


	//   ....[74]....
        /*04f4*/ 	.word	0x00001140
        /*04f8*/ 	.word	0x0000000d
        /*04fc*/ 	.word	0x00037800
        /*0500*/ 	.short	0x010a
        /*0502*/ 	.byte	0x3f
	.zero		1


	//   ....[75]....
        /*0504*/ 	.word	0x00001450
        /*0508*/ 	.word	0x0000000c
        /*050c*/ 	.word	0x00037800
        /*0510*/ 	.short	0x010a
        /*0512*/ 	.byte	0x3f
	.zero		1


	//   ....[76]....
        /*0514*/ 	.word	0x000015a0
        /*0518*/ 	.word	0x0000000c
        /*051c*/ 	.word	0x00000000
        /*0520*/ 	.short	0x0101
        /*0522*/ 	.byte	0x3f
	.zero		1


	//   ....[77]....
        /*0524*/ 	.word	0x000017f0
        /*0528*/ 	.word	0x00000006
        /*052c*/ 	.word	0x00000000
        /*0530*/ 	.short	0x0101
        /*0532*/ 	.byte	0x3f
	.zero		1


	//   ....[78]....
        /*0534*/ 	.word	0x00006340
        /*0538*/ 	.word	0x0000000e
        /*053c*/ 	.word	0x00037928
        /*0540*/ 	.short	0x010a
        /*0542*/ 	.byte	0x3f
	.zero		1


	//   ....[79]....
        /*0544*/ 	.word	0x00006a50
        /*0548*/ 	.word	0x00000002
        /*054c*/ 	.word	0x00000000
        /*0550*/ 	.short	0x010a
        /*0552*/ 	.byte	0x3f
	.zero		1


	//   ....[80]....
        /*0554*/ 	.word	0x00006b00
        /*0558*/ 	.word	0x00000002
        /*055c*/ 	.word	0x00000000
        /*0560*/ 	.short	0x010a
        /*0562*/ 	.byte	0x3f
	.zero		1


	//   ....[81]....
        /*0564*/ 	.word	0x00006bb0
        /*0568*/ 	.word	0x00000002
        /*056c*/ 	.word	0x00000000
        /*0570*/ 	.short	0x010a
        /*0572*/ 	.byte	0x3f
	.zero		1


	//   ....[82]....
        /*0574*/ 	.word	0x00006c60
        /*0578*/ 	.word	0x00000002
        /*057c*/ 	.word	0x00000000
        /*0580*/ 	.short	0x010a
        /*0582*/ 	.byte	0x3f
	.zero		1


	//   ....[83]....
        /*0584*/ 	.word	0x00006d10
        /*0588*/ 	.word	0x00000002
        /*058c*/ 	.word	0x00000000
        /*0590*/ 	.short	0x010a
        /*0592*/ 	.byte	0x3f
	.zero		1


	//   ....[84]....
        /*0594*/ 	.word	0x00006dc0
        /*0598*/ 	.word	0x00000002
        /*059c*/ 	.word	0x00000000
        /*05a0*/ 	.short	0x010a
        /*05a2*/ 	.byte	0x3f
	.zero		1


	//   ....[85]....
        /*05a4*/ 	.word	0x00006e70
        /*05a8*/ 	.word	0x00000002
        /*05ac*/ 	.word	0x00000000
        /*05b0*/ 	.short	0x010a
        /*05b2*/ 	.byte	0x3f
	.zero		1


	//   ....[86]....
        /*05b4*/ 	.word	0x00006f20
        /*05b8*/ 	.word	0x00000002
        /*05bc*/ 	.word	0x00000000
        /*05c0*/ 	.short	0x010a
        /*05c2*/ 	.byte	0x3f
	.zero		1


	//   ....[87]....
        /*05c4*/ 	.word	0x00006fd0
        /*05c8*/ 	.word	0x00000002
        /*05cc*/ 	.word	0x00000000
        /*05d0*/ 	.short	0x010a
        /*05d2*/ 	.byte	0x3f
	.zero		1


	//   ....[88]....
        /*05d4*/ 	.word	0x00007080
        /*05d8*/ 	.word	0x00000002
        /*05dc*/ 	.word	0x00000000
        /*05e0*/ 	.short	0x010a
        /*05e2*/ 	.byte	0x3f
	.zero		1


	//   ....[89]....
        /*05e4*/ 	.word	0x00007130
        /*05e8*/ 	.word	0x00000002
        /*05ec*/ 	.word	0x00000000
        /*05f0*/ 	.short	0x010a
        /*05f2*/ 	.byte	0x3f
	.zero		1


	//   ....[90]....
        /*05f4*/ 	.word	0x000071e0
        /*05f8*/ 	.word	0x00000002
        /*05fc*/ 	.word	0x00000000
        /*0600*/ 	.short	0x010a
        /*0602*/ 	.byte	0x3f
	.zero		1


	//   ....[91]....
        /*0604*/ 	.word	0x00007290
        /*0608*/ 	.word	0x00000002
        /*060c*/ 	.word	0x00000000
        /*0610*/ 	.short	0x010a
        /*0612*/ 	.byte	0x3f
	.zero		1


	//   ....[92]....
        /*0614*/ 	.word	0x00007340
        /*0618*/ 	.word	0x00000002
        /*061c*/ 	.word	0x00000000
        /*0620*/ 	.short	0x010a
        /*0622*/ 	.byte	0x3f
	.zero		1


	//   ....[93]....
        /*0624*/ 	.word	0x000073f0
        /*0628*/ 	.word	0x00000002
        /*062c*/ 	.word	0x00000000
        /*0630*/ 	.short	0x010a
        /*0632*/ 	.byte	0x3f
	.zero		1


	//   ....[94]....
        /*0634*/ 	.word	0x000074a0
        /*0638*/ 	.word	0x00000002
        /*063c*/ 	.word	0x00000000
        /*0640*/ 	.short	0x010a
        /*0642*/ 	.byte	0x3f
	.zero		1


	//   ....[95]....
        /*0644*/ 	.word	0x00007550
        /*0648*/ 	.word	0x00000002
        /*064c*/ 	.word	0x00000000
        /*0650*/ 	.short	0x010a
        /*0652*/ 	.byte	0x3f
	.zero		1


	//   ....[96]....
        /*0654*/ 	.word	0x00007600
        /*0658*/ 	.word	0x00000002
        /*065c*/ 	.word	0x00000000
        /*0660*/ 	.short	0x010a
        /*0662*/ 	.byte	0x3f
	.zero		1


	//   ....[97]....
        /*0664*/ 	.word	0x000076b0
        /*0668*/ 	.word	0x00000002
        /*066c*/ 	.word	0x00000000
        /*0670*/ 	.short	0x010a
        /*0672*/ 	.byte	0x3f
	.zero		1


	//   ....[98]....
        /*0674*/ 	.word	0x00007760
        /*0678*/ 	.word	0x00000002
        /*067c*/ 	.word	0x00000000
        /*0680*/ 	.short	0x010a
        /*0682*/ 	.byte	0x3f
	.zero		1


	//   ....[99]....
        /*0684*/ 	.word	0x00007810
        /*0688*/ 	.word	0x00000002
        /*068c*/ 	.word	0x00000000
        /*0690*/ 	.short	0x010a
        /*0692*/ 	.byte	0x3f
	.zero		1


	//   ....[100]....
        /*0694*/ 	.word	0x000078c0
        /*0698*/ 	.word	0x00000002
        /*069c*/ 	.word	0x00000000
        /*06a0*/ 	.short	0x010a
        /*06a2*/ 	.byte	0x3f
	.zero		1


	//   ....[101]....
        /*06a4*/ 	.word	0x00007970
        /*06a8*/ 	.word	0x00000002
        /*06ac*/ 	.word	0x00000000
        /*06b0*/ 	.short	0x010a
        /*06b2*/ 	.byte	0x3f
	.zero		1


	//   ....[102]....
        /*06b4*/ 	.word	0x00007a20
        /*06b8*/ 	.word	0x00000002
        /*06bc*/ 	.word	0x00000000
        /*06c0*/ 	.short	0x010a
        /*06c2*/ 	.byte	0x3f
	.zero		1


	//   ....[103]....
        /*06c4*/ 	.word	0x00007ad0
        /*06c8*/ 	.word	0x00000002
        /*06cc*/ 	.word	0x00000000
        /*06d0*/ 	.short	0x010a
        /*06d2*/ 	.byte	0x3f
	.zero		1


	//   ....[104]....
        /*06d4*/ 	.word	0x00007b80
        /*06d8*/ 	.word	0x00000002
        /*06dc*/ 	.word	0x00000000
        /*06e0*/ 	.short	0x010a
        /*06e2*/ 	.byte	0x3f
	.zero		1


	//   ....[105]....
        /*06e4*/ 	.word	0x00007c30
        /*06e8*/ 	.word	0x00000002
        /*06ec*/ 	.word	0x00000000
        /*06f0*/ 	.short	0x010a
        /*06f2*/ 	.byte	0x3f
	.zero		1


	//   ....[106]....
        /*06f4*/ 	.word	0x00007ce0
        /*06f8*/ 	.word	0x00000002
        /*06fc*/ 	.word	0x00000000
        /*0700*/ 	.short	0x010a
        /*0702*/ 	.byte	0x3f
	.zero		1


	//   ....[107]....
        /*0704*/ 	.word	0x00007d90
        /*0708*/ 	.word	0x00000002
        /*070c*/ 	.word	0x00000000
        /*0710*/ 	.short	0x010a
        /*0712*/ 	.byte	0x3f
	.zero		1


	//   ....[108]....
        /*0714*/ 	.word	0x00007e40
        /*0718*/ 	.word	0x00000002
        /*071c*/ 	.word	0x00000000
        /*0720*/ 	.short	0x010a
        /*0722*/ 	.byte	0x3f
	.zero		1


	//   ....[109]....
        /*0724*/ 	.word	0x00007ef0
        /*0728*/ 	.word	0x00000002
        /*072c*/ 	.word	0x00000000
        /*0730*/ 	.short	0x010a
        /*0732*/ 	.byte	0x3f
	.zero		1


	//   ....[110]....
        /*0734*/ 	.word	0x00007fa0
        /*0738*/ 	.word	0x00000002
        /*073c*/ 	.word	0x00000000
        /*0740*/ 	.short	0x010a
        /*0742*/ 	.byte	0x3f
	.zero		1


	//   ....[111]....
        /*0744*/ 	.word	0x00008050
        /*0748*/ 	.word	0x00000002
        /*074c*/ 	.word	0x00000000
        /*0750*/ 	.short	0x010a
        /*0752*/ 	.byte	0x3f
	.zero		1


	//   ....[112]....
        /*0754*/ 	.word	0x00008100
        /*0758*/ 	.word	0x00000002
        /*075c*/ 	.word	0x00000000
        /*0760*/ 	.short	0x010a
        /*0762*/ 	.byte	0x3f
	.zero		1


	//   ....[113]....
        /*0764*/ 	.word	0x000081b0
        /*0768*/ 	.word	0x00000002
        /*076c*/ 	.word	0x00000000
        /*0770*/ 	.short	0x010a
        /*0772*/ 	.byte	0x3f
	.zero		1


	//   ....[114]....
        /*0774*/ 	.word	0x00008260
        /*0778*/ 	.word	0x00000002
        /*077c*/ 	.word	0x00000000
        /*0780*/ 	.short	0x010a
        /*0782*/ 	.byte	0x3f
	.zero		1


	//   ....[115]....
        /*0784*/ 	.word	0x00008310
        /*0788*/ 	.word	0x00000003
        /*078c*/ 	.word	0x00000000
        /*0790*/ 	.short	0x010a
        /*0792*/ 	.byte	0x3f
	.zero		1


	//----- nvinfo : EIATTR_NUM_MBARRIERS
	.align		4
.L_26:
        /*0794*/ 	.byte	0x03, 0x38
        /*0796*/ 	.short	0x004a


	//----- nvinfo : EIATTR_EXIT_INSTR_OFFSETS
	.align		4
        /*0798*/ 	.byte	0x04, 0x1c
        /*079a*/ 	.short	(.L_28 - .L_27)


	//   ....[0]....
.L_27:
        /*079c*/ 	.word	0x00000e70


	//   ....[1]....
        /*07a0*/ 	.word	0x000018f0


	//   ....[2]....
        /*07a4*/ 	.word	0x000050a0


	//   ....[3]....
        /*07a8*/ 	.word	0x000050c0


	//   ....[4]....
        /*07ac*/ 	.word	0x00006100


	//   ....[5]....
        /*07b0*/ 	.word	0x00006120


	//   ....[6]....
        /*07b4*/ 	.word	0x00006140


	//   ....[7]....
        /*07b8*/ 	.word	0x00006950


	//   ....[8]....
        /*07bc*/ 	.word	0x00008340


	//----- nvinfo : EIATTR_MAX_THREADS
	.align		4
.L_28:
        /*07c0*/ 	.byte	0x04, 0x05
        /*07c2*/ 	.short	(.L_30 - .L_29)
.L_29:
        /*07c4*/ 	.word	0x00000100
        /*07c8*/ 	.word	0x00000001
        /*07cc*/ 	.word	0x00000001


	//----- nvinfo : EIATTR_CRS_STACK_SIZE
	.align		4
.L_30:
        /*07d0*/ 	.byte	0x04, 0x1e
        /*07d2*/ 	.short	(.L_32 - .L_31)
.L_31:
        /*07d4*/ 	.word	0x00000000


	//----- nvinfo : EIATTR_CBANK_PARAM_SIZE
	.align		4
.L_32:
        /*07d8*/ 	.byte	0x03, 0x19
        /*07da*/ 	.short	0x03f0


	//----- nvinfo : EIATTR_PARAM_CBANK
	.align		4
        /*07dc*/ 	.byte	0x04, 0x0a
        /*07de*/ 	.short	(.L_34 - .L_33)
	.align		4
.L_33:
        /*07e0*/ 	.word	index@(.nv.constant0._ZN7cutlass13device_kernelINS_4conv6kernel13ConvUniversalINS1_16ConvProblemShapeILNS1_8OperatorE0ELi2EEENS1_10collective14CollectiveConvINS1_46MainloopSm90TmaGmmaWarpSpecializedImplicitGemmILS5_0ELi37ELi2EN4cute5tupleIJNSA_1CILi2EEENSC_ILi1EEESE_EEENS1_36KernelImplicitTmaWarpSpecializedSm90ELi1EEENSB_IJNSC_ILi128EEENSC_ILi64EEENSB_IJNSC_ILi32EEEEEEEEENS_12float_e4m3_tESN_NSA_8TiledMMAINSA_8MMA_AtomIJNSA_4SM904GMMA30MMA_64x64x32_F32E4M3E4M3_SS_TNILNSR_7ScaleInE1ELST_1EEEEEENSA_6LayoutINSB_IJSE_SE_SE_EEENSB_IJNSC_ILi0EEESY_SY_EEEEENSB_IJNSA_10UnderscoreES11_S11_EEEEENS7_6detail26Sm90ImplicitGemmTileTraitsINSA_20SM90_TMA_LOAD_IM2COLENSA_14ComposedLayoutINSA_7SwizzleILi1ELi4ELi3EEENSA_18smem_ptr_flag_bitsILi8EEENSW_INSB_IJNSB_IJNSC_ILi8EEENSC_ILi16EEEEEENSB_IJSK_SE_EEENSB_IJSE_NSC_ILi37EEEEEEEEENSB_IJNSB_IJSK_NSC_ILi256EEEEEENSB_IJSE_SY_EEENSB_IJSY_NSC_ILi4096EEEEEEEEEEEEEvEENS15_INSA_23SM90_TMA_LOAD_MULTICASTENS17_IS19_S1B_NSW_INSB_IJNSB_IJS1C_S1C_EEES1F_S1H_EEENSB_IJS1K_S1L_NSB_IJSY_NSC_ILi2048EEEEEEEEEEEEEvEEEENS_8epilogue10collective6detail29Sm90TmaWarpSpecializedAdapterINS23_15DefaultEpilogueISN_NSB_IJNSB_IJlllEEESE_SY_EEES28_NS22_6thread17LinearCombinationISN_Li1EffLNS29_9ScaleType4KindE0ELNS_15FloatRoundStyleE2ESN_EENS_4gemm15EpilogueDefaultEEEEEvvEEEEvNT_6ParamsE)
        /*07e4*/ 	.short	0x0210
        /*07e6*/ 	.short	0x03f0


	//----- nvinfo : EIATTR_SW_WAR
	.align		4
.L_34:
        /*07e8*/ 	.byte	0x04, 0x36
        /*07ea*/ 	.short	(.L_36 - .L_35)
.L_35:
        /*07ec*/ 	.word	0x00000008
.L_36:


//--------------------- .nv.callgraph             --------------------------
	.section	.nv.callgraph,"",@"SHT_CUDA_CALLGRAPH"
	.align	4
	.sectionentsize	8
	.align		4
        /*0000*/ 	.word	0x00000000
	.align		4
        /*0004*/ 	.word	0xffffffff
	.align		4
        /*0008*/ 	.word	0x00000000
	.align		4
        /*000c*/ 	.word	0xfffffffe
	.align		4
        /*0010*/ 	.word	0x00000000
	.align		4
        /*0014*/ 	.word	0xfffffffd
	.align		4
        /*0018*/ 	.word	0x00000000
	.align		4
        /*001c*/ 	.word	0xfffffffc


//--------------------- .nv.constant4             --------------------------
	.section	.nv.constant4,"a",@progbits
	.align	8
	.align		8
.nv.constant4:
        /*0000*/ 	.dword	_ZN39_INTERNAL_9b8df1c0_4_k_cu_4487b0a1_27114cuda3std3__45__cpo5beginE
	.align		8
        /*0008*/ 	.dword	_ZN39_INTERNAL_9b8df1c0_4_k_cu_4487b0a1_27114cuda3std3__45__cpo3endE
	.align		8
        /*0010*/ 	.dword	_ZN39_INTERNAL_9b8df1c0_4_k_cu_4487b0a1_27114cuda3std3__45__cpo6cbeginE
	.align		8
        /*0018*/ 	.dword	_ZN39_INTERNAL_9b8df1c0_4_k_cu_4487b0a1_27114cuda3std3__45__cpo4cendE
	.align		8
        /*0020*/ 	.dword	_ZN39_INTERNAL_9b8df1c0_4_k_cu_4487b0a1_27114cuda3std3__441_GLOBAL__N__9b8df1c0_4_k_cu_4487b0a1_27116ignoreE
	.align		8
        /*0028*/ 	.dword	_ZN39_INTERNAL_9b8df1c0_4_k_cu_4487b0a1_27114cuda3std3__419piecewise_constructE
	.align		8
        /*0030*/ 	.dword	_ZN39_INTERNAL_9b8df1c0_4_k_cu_4487b0a1_27114cuda3std3__48in_placeE
	.align		8
        /*0038*/ 	.dword	_ZN39_INTERNAL_9b8df1c0_4_k_cu_4487b0a1_27114cuda3std6ranges3__45__cpo4swapE
	.align		8
        /*0040*/ 	.dword	_ZN39_INTERNAL_9b8df1c0_4_k_cu_4487b0a1_27114cuda3std6ranges3__45__cpo9iter_moveE
	.align		8
        /*0048*/ 	.dword	_ZN39_INTERNAL_9b8df1c0_4_k_cu_4487b0a1_27114cute7productE
	.align		8
        /*0050*/ 	.dword	_ZN39_INTERNAL_9b8df1c0_4_k_cu_4487b0a1_27114cute1_E


//--------------------- .text._ZN7cutlass13device_kernelINS_4conv6kernel13ConvUniversalINS1_16ConvProblemShapeILNS1_8OperatorE0ELi2EEENS1_10collective14CollectiveConvINS1_46MainloopSm90TmaGmmaWarpSpecializedImplicitGemmILS5_0ELi37ELi2EN4cute5tupleIJNSA_1CILi2EEENSC_ILi1EEESE_EEENS1_36KernelImplicitTmaWarpSpecializedSm90ELi1EEENSB_IJNSC_ILi128EEENSC_ILi64EEENSB_IJNSC_ILi32EEEEEEEEENS_12float_e4m3_tESN_NSA_8TiledMMAINSA_8MMA_AtomIJNSA_4SM904GMMA30MMA_64x64x32_F32E4M3E4M3_SS_TNILNSR_7ScaleInE1ELST_1EEEEEENSA_6LayoutINSB_IJSE_SE_SE_EEENSB_IJNSC_ILi0EEESY_SY_EEEEENSB_IJNSA_10UnderscoreES11_S11_EEEEENS7_6detail26Sm90ImplicitGemmTileTraitsINSA_20SM90_TMA_LOAD_IM2COLENSA_14ComposedLayoutINSA_7SwizzleILi1ELi4ELi3EEENSA_18smem_ptr_flag_bitsILi8EEENSW_INSB_IJNSB_IJNSC_ILi8EEENSC_ILi16EEEEEENSB_IJSK_SE_EEENSB_IJSE_NSC_ILi37EEEEEEEEENSB_IJNSB_IJSK_NSC_ILi256EEEEEENSB_IJSE_SY_EEENSB_IJSY_NSC_ILi4096EEEEEEEEEEEEEvEENS15_INSA_23SM90_TMA_LOAD_MULTICASTENS17_IS19_S1B_NSW_INSB_IJNSB_IJS1C_S1C_EEES1F_S1H_EEENSB_IJS1K_S1L_NSB_IJSY_NSC_ILi2048EEEEEEEEEEEEEvEEEENS_8epilogue10collective6detail29Sm90TmaWarpSpecializedAdapterINS23_15DefaultEpilogueISN_NSB_IJNSB_IJlllEEESE_SY_EEES28_NS22_6thread17LinearCombinationISN_Li1EffLNS29_9ScaleType4KindE0ELNS_15FloatRoundStyleE2ESN_EENS_4gemm15EpilogueDefaultEEEEEvvEEEEvNT_6ParamsE --------------------------
	.section	.text._ZN7cutlass13device_kernelINS_4conv6kernel13ConvUniversalINS1_16ConvProblemShapeILNS1_8OperatorE0ELi2EEENS1_10collective14CollectiveConvINS1_46MainloopSm90TmaGmmaWarpSpecializedImplicitGemmILS5_0ELi37ELi2EN4cute5tupleIJNSA_1CILi2EEENSC_ILi1EEESE_EEENS1_36KernelImplicitTmaWarpSpecializedSm90ELi1EEENSB_IJNSC_ILi128EEENSC_ILi64EEENSB_IJNSC_ILi32EEEEEEEEENS_12float_e4m3_tESN_NSA_8TiledMMAINSA_8MMA_AtomIJNSA_4SM904GMMA30MMA_64x64x32_F32E4M3E4M3_SS_TNILNSR_7ScaleInE1ELST_1EEEEEENSA_6LayoutINSB_IJSE_SE_SE_EEENSB_IJNSC_ILi0EEESY_SY_EEEEENSB_IJNSA_10UnderscoreES11_S11_EEEEENS7_6detail26Sm90ImplicitGemmTileTraitsINSA_20SM90_TMA_LOAD_IM2COLENSA_14ComposedLayoutINSA_7SwizzleILi1ELi4ELi3EEENSA_18smem_ptr_flag_bitsILi8EEENSW_INSB_IJNSB_IJNSC_ILi8EEENSC_ILi16EEEEEENSB_IJSK_SE_EEENSB_IJSE_NSC_ILi37EEEEEEEEENSB_IJNSB_IJSK_NSC_ILi256EEEEEENSB_IJSE_SY_EEENSB_IJSY_NSC_ILi4096EEEEEEEEEEEEEvEENS15_INSA_23SM90_TMA_LOAD_MULTICASTENS17_IS19_S1B_NSW_INSB_IJNSB_IJS1C_S1C_EEES1F_S1H_EEENSB_IJS1K_S1L_NSB_IJSY_NSC_ILi2048EEEEEEEEEEEEEvEEEENS_8epilogue10collective6detail29Sm90TmaWarpSpecializedAdapterINS23_15DefaultEpilogueISN_NSB_IJNSB_IJlllEEESE_SY_EEES28_NS22_6thread17LinearCombinationISN_Li1EffLNS29_9ScaleType4KindE0ELNS_15FloatRoundStyleE2ESN_EENS_4gemm15EpilogueDefaultEEEEEvvEEEEvNT_6ParamsE,"ax",@progbits
	.align	128
.text._ZN7cutlass13device_kernelINS_4conv6kernel13ConvUniversalINS1_16ConvProblemShapeILNS1_8OperatorE0ELi2EEENS1_10collective14CollectiveConvINS1_46MainloopSm90TmaGmmaWarpSpecializedImplicitGemmILS5_0ELi37ELi2EN4cute5tupleIJNSA_1CILi2EEENSC_ILi1EEESE_EEENS1_36KernelImplicitTmaWarpSpecializedSm90ELi1EEENSB_IJNSC_ILi128EEENSC_ILi64EEENSB_IJNSC_ILi32EEEEEEEEENS_12float_e4m3_tESN_NSA_8TiledMMAINSA_8MMA_AtomIJNSA_4SM904GMMA30MMA_64x64x32_F32E4M3E4M3_SS_TNILNSR_7ScaleInE1ELST_1EEEEEENSA_6LayoutINSB_IJSE_SE_SE_EEENSB_IJNSC_ILi0EEESY_SY_EEEEENSB_IJNSA_10UnderscoreES11_S11_EEEEENS7_6detail26Sm90ImplicitGemmTileTraitsINSA_20SM90_TMA_LOAD_IM2COLENSA_14ComposedLayoutINSA_7SwizzleILi1ELi4ELi3EEENSA_18smem_ptr_flag_bitsILi8EEENSW_INSB_IJNSB_IJNSC_ILi8EEENSC_ILi16EEEEEENSB_IJSK_SE_EEENSB_IJSE_NSC_ILi37EEEEEEEEENSB_IJNSB_IJSK_NSC_ILi256EEEEEENSB_IJSE_SY_EEENSB_IJSY_NSC_ILi4096EEEEEEEEEEEEEvEENS15_INSA_23SM90_TMA_LOAD_MULTICASTENS17_IS19_S1B_NSW_INSB_IJNSB_IJS1C_S1C_EEES1F_S1H_EEENSB_IJS1K_S1L_NSB_IJSY_NSC_ILi2048EEEEEEEEEEEEEvEEEENS_8epilogue10collective6detail29Sm90TmaWarpSpecializedAdapterINS23_15DefaultEpilogueISN_NSB_IJNSB_IJlllEEESE_SY_EEES28_NS22_6thread17LinearCombinationISN_Li1EffLNS29_9ScaleType4KindE0ELNS_15FloatRoundStyleE2ESN_EENS_4gemm15EpilogueDefaultEEEEEvvEEEEvNT_6ParamsE:
        .type           _ZN7cutlass13device_kernelINS_4conv6kernel13ConvUniversalINS1_16ConvProblemShapeILNS1_8OperatorE0ELi2EEENS1_10collective14CollectiveConvINS1_46MainloopSm90TmaGmmaWarpSpecializedImplicitGemmILS5_0ELi37ELi2EN4cute5tupleIJNSA_1CILi2EEENSC_ILi1EEESE_EEENS1_36KernelImplicitTmaWarpSpecializedSm90ELi1EEENSB_IJNSC_ILi128EEENSC_ILi64EEENSB_IJNSC_ILi32EEEEEEEEENS_12float_e4m3_tESN_NSA_8TiledMMAINSA_8MMA_AtomIJNSA_4SM904GMMA30MMA_64x64x32_F32E4M3E4M3_SS_TNILNSR_7ScaleInE1ELST_1EEEEEENSA_6LayoutINSB_IJSE_SE_SE_EEENSB_IJNSC_ILi0EEESY_SY_EEEEENSB_IJNSA_10UnderscoreES11_S11_EEEEENS7_6detail26Sm90ImplicitGemmTileTraitsINSA_20SM90_TMA_LOAD_IM2COLENSA_14ComposedLayoutINSA_7SwizzleILi1ELi4ELi3EEENSA_18smem_ptr_flag_bitsILi8EEENSW_INSB_IJNSB_IJNSC_ILi8EEENSC_ILi16EEEEEENSB_IJSK_SE_EEENSB_IJSE_NSC_ILi37EEEEEEEEENSB_IJNSB_IJSK_NSC_ILi256EEEEEENSB_IJSE_SY_EEENSB_IJSY_NSC_ILi4096EEEEEEEEEEEEEvEENS15_INSA_23SM90_TMA_LOAD_MULTICASTENS17_IS19_S1B_NSW_INSB_IJNSB_IJS1C_S1C_EEES1F_S1H_EEENSB_IJS1K_S1L_NSB_IJSY_NSC_ILi2048EEEEEEEEEEEEEvEEEENS_8epilogue10collective6detail29Sm90TmaWarpSpecializedAdapterINS23_15DefaultEpilogueISN_NSB_IJNSB_IJlllEEESE_SY_EEES28_NS22_6thread17LinearCombinationISN_Li1EffLNS29_9ScaleType4KindE0ELNS_15FloatRoundStyleE2ESN_EENS_4gemm15EpilogueDefaultEEEEEvvEEEEvNT_6ParamsE,@function
        .size           _ZN7cutlass13device_kernelINS_4conv6kernel13ConvUniversalINS1_16ConvProblemShapeILNS1_8OperatorE0ELi2EEENS1_10collective14CollectiveConvINS1_46MainloopSm90TmaGmmaWarpSpecializedImplicitGemmILS5_0ELi37ELi2EN4cute5tupleIJNSA_1CILi2EEENSC_ILi1EEESE_EEENS1_36KernelImplicitTmaWarpSpecializedSm90ELi1EEENSB_IJNSC_ILi128EEENSC_ILi64EEENSB_IJNSC_ILi32EEEEEEEEENS_12float_e4m3_tESN_NSA_8TiledMMAINSA_8MMA_AtomIJNSA_4SM904GMMA30MMA_64x64x32_F32E4M3E4M3_SS_TNILNSR_7ScaleInE1ELST_1EEEEEENSA_6LayoutINSB_IJSE_SE_SE_EEENSB_IJNSC_ILi0EEESY_SY_EEEEENSB_IJNSA_10UnderscoreES11_S11_EEEEENS7_6detail26Sm90ImplicitGemmTileTraitsINSA_20SM90_TMA_LOAD_IM2COLENSA_14ComposedLayoutINSA_7SwizzleILi1ELi4ELi3EEENSA_18smem_ptr_flag_bitsILi8EEENSW_INSB_IJNSB_IJNSC_ILi8EEENSC_ILi16EEEEEENSB_IJSK_SE_EEENSB_IJSE_NSC_ILi37EEEEEEEEENSB_IJNSB_IJSK_NSC_ILi256EEEEEENSB_IJSE_SY_EEENSB_IJSY_NSC_ILi4096EEEEEEEEEEEEEvEENS15_INSA_23SM90_TMA_LOAD_MULTICASTENS17_IS19_S1B_NSW_INSB_IJNSB_IJS1C_S1C_EEES1F_S1H_EEENSB_IJS1K_S1L_NSB_IJSY_NSC_ILi2048EEEEEEEEEEEEEvEEEENS_8epilogue10collective6detail29Sm90TmaWarpSpecializedAdapterINS23_15DefaultEpilogueISN_NSB_IJNSB_IJlllEEESE_SY_EEES28_NS22_6thread17LinearCombinationISN_Li1EffLNS29_9ScaleType4KindE0ELNS_15FloatRoundStyleE2ESN_EENS_4gemm15EpilogueDefaultEEEEEvvEEEEvNT_6ParamsE,(.L_x_203 - _ZN7cutlass13device_kernelINS_4conv6kernel13ConvUniversalINS1_16ConvProblemShapeILNS1_8OperatorE0ELi2EEENS1_10collective14CollectiveConvINS1_46MainloopSm90TmaGmmaWarpSpecializedImplicitGemmILS5_0ELi37ELi2EN4cute5tupleIJNSA_1CILi2EEENSC_ILi1EEESE_EEENS1_36KernelImplicitTmaWarpSpecializedSm90ELi1EEENSB_IJNSC_ILi128EEENSC_ILi64EEENSB_IJNSC_ILi32EEEEEEEEENS_12float_e4m3_tESN_NSA_8TiledMMAINSA_8MMA_AtomIJNSA_4SM904GMMA30MMA_64x64x32_F32E4M3E4M3_SS_TNILNSR_7ScaleInE1ELST_1EEEEEENSA_6LayoutINSB_IJSE_SE_SE_EEENSB_IJNSC_ILi0EEESY_SY_EEEEENSB_IJNSA_10UnderscoreES11_S11_EEEEENS7_6detail26Sm90ImplicitGemmTileTraitsINSA_20SM90_TMA_LOAD_IM2COLENSA_14ComposedLayoutINSA_7SwizzleILi1ELi4ELi3EEENSA_18smem_ptr_flag_bitsILi8EEENSW_INSB_IJNSB_IJNSC_ILi8EEENSC_ILi16EEEEEENSB_IJSK_SE_EEENSB_IJSE_NSC_ILi37EEEEEEEEENSB_IJNSB_IJSK_NSC_ILi256EEEEEENSB_IJSE_SY_EEENSB_IJSY_NSC_ILi4096EEEEEEEEEEEEEvEENS15_INSA_23SM90_TMA_LOAD_MULTICASTENS17_IS19_S1B_NSW_INSB_IJNSB_IJS1C_S1C_EEES1F_S1H_EEENSB_IJS1K_S1L_NSB_IJSY_NSC_ILi2048EEEEEEEEEEEEEvEEEENS_8epilogue10collective6detail29Sm90TmaWarpSpecializedAdapterINS23_15DefaultEpilogueISN_NSB_IJNSB_IJlllEEESE_SY_EEES28_NS22_6thread17LinearCombinationISN_Li1EffLNS29_9ScaleType4KindE0ELNS_15FloatRoundStyleE2ESN_EENS_4gemm15EpilogueDefaultEEEEEvvEEEEvNT_6ParamsE)
        .other          _ZN7cutlass13device_kernelINS_4conv6kernel13ConvUniversalINS1_16ConvProblemShapeILNS1_8OperatorE0ELi2EEENS1_10collective14CollectiveConvINS1_46MainloopSm90TmaGmmaWarpSpecializedImplicitGemmILS5_0ELi37ELi2EN4cute5tupleIJNSA_1CILi2EEENSC_ILi1EEESE_EEENS1_36KernelImplicitTmaWarpSpecializedSm90ELi1EEENSB_IJNSC_ILi128EEENSC_ILi64EEENSB_IJNSC_ILi32EEEEEEEEENS_12float_e4m3_tESN_NSA_8TiledMMAINSA_8MMA_AtomIJNSA_4SM904GMMA30MMA_64x64x32_F32E4M3E4M3_SS_TNILNSR_7ScaleInE1ELST_1EEEEEENSA_6LayoutINSB_IJSE_SE_SE_EEENSB_IJNSC_ILi0EEESY_SY_EEEEENSB_IJNSA_10UnderscoreES11_S11_EEEEENS7_6detail26Sm90ImplicitGemmTileTraitsINSA_20SM90_TMA_LOAD_IM2COLENSA_14ComposedLayoutINSA_7SwizzleILi1ELi4ELi3EEENSA_18smem_ptr_flag_bitsILi8EEENSW_INSB_IJNSB_IJNSC_ILi8EEENSC_ILi16EEEEEENSB_IJSK_SE_EEENSB_IJSE_NSC_ILi37EEEEEEEEENSB_IJNSB_IJSK_NSC_ILi256EEEEEENSB_IJSE_SY_EEENSB_IJSY_NSC_ILi4096EEEEEEEEEEEEEvEENS15_INSA_23SM90_TMA_LOAD_MULTICASTENS17_IS19_S1B_NSW_INSB_IJNSB_IJS1C_S1C_EEES1F_S1H_EEENSB_IJS1K_S1L_NSB_IJSY_NSC_ILi2048EEEEEEEEEEEEEvEEEENS_8epilogue10collective6detail29Sm90TmaWarpSpecializedAdapterINS23_15DefaultEpilogueISN_NSB_IJNSB_IJlllEEESE_SY_EEES28_NS22_6thread17LinearCombinationISN_Li1EffLNS29_9ScaleType4KindE0ELNS_15FloatRoundStyleE2ESN_EENS_4gemm15EpilogueDefaultEEEEEvvEEEEvNT_6ParamsE,@"STO_CUDA_ENTRY STV_DEFAULT"
_ZN7cutlass13device_kernelINS_4conv6kernel13ConvUniversalINS1_16ConvProblemShapeILNS1_8OperatorE0ELi2EEENS1_10collective14CollectiveConvINS1_46MainloopSm90TmaGmmaWarpSpecializedImplicitGemmILS5_0ELi37ELi2EN4cute5tupleIJNSA_1CILi2EEENSC_ILi1EEESE_EEENS1_36KernelImplicitTmaWarpSpecializedSm90ELi1EEENSB_IJNSC_ILi128EEENSC_ILi64EEENSB_IJNSC_ILi32EEEEEEEEENS_12float_e4m3_tESN_NSA_8TiledMMAINSA_8MMA_AtomIJNSA_4SM904GMMA30MMA_64x64x32_F32E4M3E4M3_SS_TNILNSR_7ScaleInE1ELST_1EEEEEENSA_6LayoutINSB_IJSE_SE_SE_EEENSB_IJNSC_ILi0EEESY_SY_EEEEENSB_IJNSA_10UnderscoreES11_S11_EEEEENS7_6detail26Sm90ImplicitGemmTileTraitsINSA_20SM90_TMA_LOAD_IM2COLENSA_14ComposedLayoutINSA_7SwizzleILi1ELi4ELi3EEENSA_18smem_ptr_flag_bitsILi8EEENSW_INSB_IJNSB_IJNSC_ILi8EEENSC_ILi16EEEEEENSB_IJSK_SE_EEENSB_IJSE_NSC_ILi37EEEEEEEEENSB_IJNSB_IJSK_NSC_ILi256EEEEEENSB_IJSE_SY_EEENSB_IJSY_NSC_ILi4096EEEEEEEEEEEEEvEENS15_INSA_23SM90_TMA_LOAD_MULTICASTENS17_IS19_S1B_NSW_INSB_IJNSB_IJS1C_S1C_EEES1F_S1H_EEENSB_IJS1K_S1L_NSB_IJSY_NSC_ILi2048EEEEEEEEEEEEEvEEEENS_8epilogue10collective6detail29Sm90TmaWarpSpecializedAdapterINS23_15DefaultEpilogueISN_NSB_IJNSB_IJlllEEESE_SY_EEES28_NS22_6thread17LinearCombinationISN_Li1EffLNS29_9ScaleType4KindE0ELNS_15FloatRoundStyleE2ESN_EENS_4gemm15EpilogueDefaultEEEEEvvEEEEvNT_6ParamsE:
[----:B------:R-:W-:Y:S01]  /*0000*/  LDC R1, c[0x0][0x28] ;  /* 0x00000a00ff017b82 */ /* 0x000fe20000000800 */
[----:B------:R-:W0:Y:S01]  /*0010*/  S2R R14, SR_TID.X ;  /* 0x00000000000e7919 */ /* 0x000e220000002100 */
[----:B------:R-:W-:Y:S01]  /*0020*/  ELECT P0, URZ, PT ;  /* 0x00000000003f782f */ /* 0x000fe20003800000 */
[----:B------:R-:W-:Y:S01]  /*0030*/  BSSY B0, `(.L_x_0) ;  /* 0x0000010000007945 */ /* 0x000fe20003800000 */
[----:B------:R-:W1:Y:S01]  /*0040*/  S2R R15, SR_CTAID.X ;  /* 0x00000000000f7919 */ /* 0x000e620000002500 */
[--C-:B0-----:R-:W-:Y:S02]  /*0050*/  SHF.R.U32.HI R0, RZ, 0x5, R14.reuse ;  /* 0x00000005ff007819 */ /* 0x101fe4000001160e */
[----:B------:R-:W-:-:S03]  /*0060*/  SHF.R.U32.HI R3, RZ, 0x7, R14 ;  /* 0x00000007ff037819 */ /* 0x000fc6000001160e */
[----:B------:R-:W0:Y:S04]  /*0070*/  SHFL.IDX PT, R2, R0, RZ, 0x1f ;  /* 0x00001fff00027589 */ /* 0x000e2800000e0000 */
[----:B------:R2:W3:Y:S01]  /*0080*/  SHFL.IDX PT, R13, R3, RZ, 0x1f ;  /* 0x00001fff030d7589 */ /* 0x0004e200000e0000 */
[----:B0-----:R-:W-:-:S13]  /*0090*/  ISETP.NE.OR P0, PT, R2, RZ, !P0 ;  /* 0x000000ff0200720c */ /* 0x001fda0004705670 */
[----:B-123--:R-:W-:Y:S05]  /*00a0*/  @P0 BRA `(.L_x_1) ;  /* 0x0000000000200947 */ /* 0x00efea0003800000 */
[----:B------:R-:W-:Y:S02]  /*00b0*/  ULDC.64 UR4, c[0x0][0x198] ;  /* 0x0000660000047ab9 */ /* 0x000fe40000000a00 */
[----:B------:R-:W-:Y:S02]  /*00c0*/  UIADD3 UR6, UP0, UR4, 0xf0, URZ ;  /* 0x000000f004067890 */ /* 0x000fe4000ff1e03f */
[----:B------:R-:W-:Y:S02]  /*00d0*/  UIADD3 UR4, UP1, UR4, 0x1f0, URZ ;  /* 0x000001f004047890 */ /* 0x000fe4000ff3e03f */
[----:B------:R-:W-:Y:S02]  /*00e0*/  UIADD3.X UR7, URZ, UR5, URZ, UP0, !UPT ;  /* 0x000000053f077290 */ /* 0x000fe400087fe43f */
[----:B------:R-:W-:-:S07]  /*00f0*/  UIADD3.X UR5, URZ, UR5, URZ, UP1, !UPT ;  /* 0x000000053f057290 */ /* 0x000fce0008ffe43f */
[----:B------:R0:W-:Y:S02]  /*0100*/  UTMACCTL.PF [UR6] ;  /* 0x00000000060079b9 */ /* 0x0001e40008040000 */
[----:B------:R0:W-:Y:S02]  /*0110*/  UTMACCTL.PF [UR4] ;  /* 0x00000000040079b9 */ /* 0x0001e40008040000 */
[----:B0-----:R-:W-:Y:S01]  /*0120*/  NOP ;  /* 0x0000000000007918 */ /* 0x001fe20000000000 */
.L_x_1:
[----:B------:R-:W-:Y:S05]  /*0130*/  BSYNC B0 ;  /* 0x0000000000007941 */ /* 0x000fea0003800000 */
.L_x_0:
[----:B------:R-:W0:Y:S01]  /*0140*/  SHFL.IDX PT, R0, R0, RZ, 0x1f ;  /* 0x00001fff00007589 */ /* 0x000e2200000e0000 */
[----:B------:R-:W-:Y:S02]  /*0150*/  SHF.R.S32.HI R3, RZ, 0x1f, R14 ;  /* 0x0000001fff037819 */ /* 0x000fe4000001140e */
[----:B------:R-:W-:Y:S01]  /*0160*/  I2FP.F32.U32 R8, R15 ;  /* 0x0000000f00087245 */ /* 0x000fe20000201000 */
[----:B------:R-:W1:Y:S01]  /*0170*/  S2R R17, SR_CTAID.Y ;  /* 0x0000000000117919 */ /* 0x000e620000002600 */
[----:B------:R-:W-:-:S04]  /*0180*/  LEA.HI R3, R3, R14, RZ, 0x7 ;  /* 0x0000000e03037211 */ /* 0x000fc800078f38ff */
[----:B------:R-:W-:-:S05]  /*0190*/  LOP3.LUT R3, R3, 0xffffff80, RZ, 0xc0, !PT ;  /* 0xffffff8003037812 */ /* 0x000fca00078ec0ff */
[----:B------:R-:W-:-:S05]  /*01a0*/  IMAD.IADD R3, R14, 0x1, -R3 ;  /* 0x000000010e037824 */ /* 0x000fca00078e0a03 */
[----:B------:R-:W-:-:S04]  /*01b0*/  SHF.R.S32.HI R4, RZ, 0x1f, R3 ;  /* 0x0000001fff047819 */ /* 0x000fc80000011403 */
[----:B------:R-:W-:Y:S02]  /*01c0*/  LEA.HI R5, R4, R3, RZ, 0x3 ;  /* 0x0000000304057211 */ /* 0x000fe400078f18ff */
[----:B0-----:R-:W-:Y:S02]  /*01d0*/  ISETP.NE.AND P0, PT, R0, RZ, PT ;  /* 0x000000ff0000720c */ /* 0x001fe40003f05270 */
[--C-:B------:R-:W-:Y:S02]  /*01e0*/  SHF.R.S32.HI R6, RZ, 0x3, R5.reuse ;  /* 0x00000003ff067819 */ /* 0x100fe40000011405 */
[----:B------:R-:W-:Y:S02]  /*01f0*/  SHF.R.S32.HI R5, RZ, 0x1f, R5 ;  /* 0x0000001fff057819 */ /* 0x000fe40000011405 */
[----:B------:R-:W-:-:S07]  /*0200*/  SHF.R.S32.HI R7, RZ, 0x1f, R0 ;  /* 0x0000001fff077819 */ /* 0x000fce0000011400 */
[----:B-1----:R-:W-:Y:S05]  /*0210*/  @P0 BRA `(.L_x_2) ;  /* 0x00000004006c0947 */ /* 0x002fea0003800000 */
[----:B------:R-:W-:Y:S01]  /*0220*/  ELECT P0, URZ, PT ;  /* 0x00000000003f782f */ /* 0x000fe20003800000 */
[----:B------:R-:W-:-:S12]  /*0230*/  BSSY B0, `(.L_x_2) ;  /* 0x0000059000007945 */ /* 0x000fd80003800000 */
[----:B------:R-:W-:Y:S05]  /*0240*/  @!P0 BRA `(.L_x_3) ;  /* 0x00000004005c8947 */ /* 0x000fea0003800000 */
[----:B------:R-:W0:Y:S01]  /*0250*/  S2UR UR8, SR_CgaCtaId ;  /* 0x00000000000879c3 */ /* 0x000e220000008800 */
[----:B------:R-:W-:Y:S01]  /*0260*/  UMOV UR4, 0x400 ;  /* 0x0000040000047882 */ /* 0x000fe20000000000 */
[----:B------:R-:W-:Y:S01]  /*0270*/  UMOV UR5, 0x1 ;  /* 0x0000000100057882 */ /* 0x000fe20000000000 */
[----:B------:R-:W-:Y:S02]  /*0280*/  UMOV UR6, 0x2 ;  /* 0x0000000200067882 */ /* 0x000fe40000000000 */
[----:B------:R-:W-:-:S04]  /*0290*/  UIADD3 UR6, -UR6, 0x100000, URZ ;  /* 0x0010000006067890 */ /* 0x000fc8000fffe13f */
[----:B------:R-:W-:Y:S02]  /*02a0*/  USHF.L.U32 UR7, UR6, 0xb, URZ ;  /* 0x0000000b06077899 */ /* 0x000fe4000800063f */
[----:B------:R-:W-:Y:S02]  /*02b0*/  USHF.L.U32 UR6, UR6, 0x1, URZ ;  /* 0x0000000106067899 */ /* 0x000fe4000800063f */
[----:B0-----:R-:W-:Y:S02]  /*02c0*/  ULEA UR8, UR8, UR4, 0x18 ;  /* 0x0000000408087291 */ /* 0x001fe4000f8ec03f */
[----:B------:R-:W-:-:S04]  /*02d0*/  UIADD3 UR4, -UR5, 0x100000, URZ ;  /* 0x0010000005047890 */ /* 0x000fc8000fffe13f */
[----:B------:R-:W-:Y:S02]  /*02e0*/  USHF.L.U32 UR5, UR4, 0xb, URZ ;  /* 0x0000000b04057899 */ /* 0x000fe4000800063f */
[----:B------:R-:W-:Y:S01]  /*02f0*/  USHF.L.U32 UR4, UR4, 0x1, URZ ;  /* 0x0000000104047899 */ /* 0x000fe2000800063f */
[----:B------:R-:W0:Y:S11]  /*0300*/  FENCE.VIEW.ASYNC.S ;  /* 0x00000000000073c6 */ /* 0x000e360000000000 */
[----:B0-----:R0:W1:Y:S01]  /*0310*/  SYNCS.EXCH.64 URZ, [UR8+0x37800], UR4 ;  /* 0x03780004083f75b2 */ /* 0x0010620008000100 */
[----:B------:R0:W2:Y:S01]  /*0320*/  SYNCS.EXCH.64 URZ, [UR8+0x37928], UR6 ;  /* 0x03792806083f75b2 */ /* 0x0000a20008000100 */
[----:B------:R0:W3:Y:S01]  /*0330*/  SYNCS.EXCH.64 URZ, [UR8+0x37808], UR4 ;  /* 0x03780804083f75b2 */ /* 0x0000e20008000100 */
[----:B------:R0:W4:Y:S01]  /*0340*/  SYNCS.EXCH.64 URZ, [UR8+0x37930], UR6 ;  /* 0x03793006083f75b2 */ /* 0x0001220008000100 */
[----:B------:R0:W0:Y:S01]  /*0350*/  SYNCS.EXCH.64 URZ, [UR8+0x37810], UR4 ;  /* 0x03781004083f75b2 */ /* 0x0000220008000100 */
        /* <DEDUP_REMOVED lines=69> */
[----:B-1234-:R-:W-:Y:S01]  /*07b0*/  NOP ;  /* 0x0000000000007918 */ /* 0x01efe20000000000 */
.L_x_3:
[----:B0-----:R-:W-:Y:S05]  /*07c0*/  BSYNC B0 ;  /* 0x0000000000007941 */ /* 0x001fea0003800000 */
.L_x_2:
[----:B------:R-:W-:Y:S01]  /*07d0*/  ULDC UR4, c[0x0][0x150] ;  /* 0x0000540000047ab9 */ /* 0x000fe20000000800 */
[----:B------:R-:W-:Y:S01]  /*07e0*/  LEA.HI R5, R5, R6, RZ, 0x2 ;  /* 0x0000000605057211 */ /* 0x000fe200078f10ff */
[----:B------:R-:W-:Y:S01]  /*07f0*/  FMUL R8, R8, UR4 ;  /* 0x0000000408087c20 */ /* 0x000fe20008400000 */
[----:B------:R-:W-:Y:S01]  /*0800*/  LEA.HI R7, R7, R0, RZ, 0x2 ;  /* 0x0000000007077211 */ /* 0x000fe200078f10ff */
[----:B------:R-:W-:Y:S01]  /*0810*/  ULDC UR4, c[0x0][0x154] ;  /* 0x0000550000047ab9 */ /* 0x000fe20000000800 */
[----:B------:R-:W-:Y:S01]  /*0820*/  LOP3.LUT R5, R5, 0xfffffffc, RZ, 0xc0, !PT ;  /* 0xfffffffc05057812 */ /* 0x000fe200078ec0ff */
[----:B------:R-:W0:Y:S01]  /*0830*/  LDC R10, c[0x0][0x140] ;  /* 0x00005000ff0a7b82 */ /* 0x000e220000000800 */
[----:B------:R-:W-:Y:S01]  /*0840*/  LOP3.LUT R7, R7, 0x3ffffffc, RZ, 0xc0, !PT ;  /* 0x3ffffffc07077812 */ /* 0x000fe200078ec0ff */
[----:B------:R-:W1:Y:S01]  /*0850*/  F2I.U32.TRUNC.NTZ R8, R8 ;  /* 0x0000000800087305 */ /* 0x000e62000020f000 */
[----:B------:R-:W-:Y:S01]  /*0860*/  LOP3.LUT P0, RZ, R3, 0x7, RZ, 0xc0, !PT ;  /* 0x0000000703ff7812 */ /* 0x000fe2000780c0ff */
[----:B------:R-:W-:Y:S01]  /*0870*/  IMAD.IADD R5, R6, 0x1, -R5 ;  /* 0x0000000106057824 */ /* 0x000fe200078e0a05 */
[----:B------:R-:W-:Y:S01]  /*0880*/  ISETP.NE.AND P3, PT, R13, 0x1, PT ;  /* 0x000000010d00780c */ /* 0x000fe20003f65270 */
[----:B------:R-:W-:Y:S01]  /*0890*/  IMAD.IADD R0, R0, 0x1, -R7 ;  /* 0x0000000100007824 */ /* 0x000fe200078e0a07 */
[----:B------:R-:W-:Y:S01]  /*08a0*/  I2FP.F32.U32 R7, R17 ;  /* 0x0000001100077245 */ /* 0x000fe20000201000 */
[----:B------:R-:W-:Y:S01]  /*08b0*/  NOP ;  /* 0x0000000000007918 */ /* 0x000fe20000000000 */
[----:B------:R-:W-:Y:S01]  /*08c0*/  NOP ;  /* 0x0000000000007918 */ /* 0x000fe20000000000 */
[----:B------:R-:W-:-:S02]  /*08d0*/  IMAD R6, R0, 0x4, R5 ;  /* 0x0000000400067824 */ /* 0x000fc400078e0205 */
[----:B------:R-:W-:Y:S01]  /*08e0*/  FMUL R9, R7, UR4 ;  /* 0x0000000407097c20 */ /* 0x000fe20008400000 */
[----:B------:R-:W-:Y:S01]  /*08f0*/  ULDC UR4, c[0x0][0x144] ;  /* 0x0000510000047ab9 */ /* 0x000fe20000000800 */
[C---:B------:R-:W-:Y:S01]  /*0900*/  IMAD.SHL.U32 R7, R6.reuse, 0x4, RZ ;  /* 0x0000000406077824 */ /* 0x040fe200078e00ff */
[----:B------:R-:W-:Y:S01]  /*0910*/  LEA.HI R0, R6, R6, RZ, 0x1 ;  /* 0x0000000606007211 */ /* 0x000fe200078f08ff */
[----:B-1----:R-:W-:Y:S02]  /*0920*/  IMAD.MOV R12, RZ, RZ, -R8 ;  /* 0x000000ffff0c7224 */ /* 0x002fe400078e0a08 */
[----:B------:R-:W1:Y:S01]  /*0930*/  F2I.U32.TRUNC.NTZ R9, R9 ;  /* 0x0000000900097305 */ /* 0x000e62000020f000 */
[----:B------:R-:W-:Y:S01]  /*0940*/  LOP3.LUT R5, R0, 0xfffffffe, RZ, 0xc0, !PT ;  /* 0xfffffffe00057812 */ /* 0x000fe200078ec0ff */
[----:B------:R-:W-:Y:S01]  /*0950*/  IMAD R0, R12, UR4, R15 ;  /* 0x000000040c007c24 */ /* 0x000fe2000f8e020f */
[----:B------:R-:W-:-:S03]  /*0960*/  ULDC UR4, c[0x0][0x148] ;  /* 0x0000520000047ab9 */ /* 0x000fc60000000800 */
[----:B------:R-:W-:Y:S01]  /*0970*/  IMAD.IADD R5, R6, 0x1, -R5 ;  /* 0x0000000106057824 */ /* 0x000fe200078e0a05 */
[----:B0-----:R-:W-:-:S04]  /*0980*/  ISETP.EQ.U32.AND P1, PT, R10, 0x1, PT ;  /* 0x000000010a00780c */ /* 0x001fc80003f22070 */
[----:B------:R-:W-:Y:S02]  /*0990*/  ISETP.NE.AND P4, PT, R5, R0, PT ;  /* 0x000000000500720c */ /* 0x000fe40003f85270 */
[----:B------:R-:W-:-:S04]  /*09a0*/  SHF.R.S32.HI R5, RZ, 0x1f, R2 ;  /* 0x0000001fff057819 */ /* 0x000fc80000011402 */
[----:B------:R-:W-:Y:S02]  /*09b0*/  LEA.HI R0, R5, R2, RZ, 0x2 ;  /* 0x0000000205007211 */ /* 0x000fe400078f10ff */
[----:B------:R-:W-:Y:S01]  /*09c0*/  LOP3.LUT R5, R6, 0xc, R7, 0x78, !PT ;  /* 0x0000000c06057812 */ /* 0x000fe200078e7807 */
[----:B-1----:R-:W-:Y:S01]  /*09d0*/  IMAD.MOV R6, RZ, RZ, -R9 ;  /* 0x000000ffff067224 */ /* 0x002fe200078e0a09 */
[----:B------:R-:W-:Y:S02]  /*09e0*/  LOP3.LUT R7, R0, 0xfffffffc, RZ, 0xc0, !PT ;  /* 0xfffffffc00077812 */ /* 0x000fe400078ec0ff */
[C---:B------:R-:W-:Y:S01]  /*09f0*/  ISETP.LT.U32.AND P0, PT, R5.reuse, 0x2, !P0 ;  /* 0x000000020500780c */ /* 0x040fe20004701070 */
[----:B------:R-:W-:Y:S01]  /*0a00*/  IMAD R9, R6, UR4, R17 ;  /* 0x0000000406097c24 */ /* 0x000fe2000f8e0211 */
[----:B------:R-:W-:Y:S01]  /*0a10*/  @P4 LEA.HI R0, R5, R5, RZ, 0x1 ;  /* 0x0000000505004211 */ /* 0x000fe200078f08ff */
[----:B------:R-:W-:Y:S02]  /*0a20*/  IMAD.IADD R12, R2, 0x1, -R7 ;  /* 0x00000001020c7824 */ /* 0x000fe400078e0a07 */
[----:B------:R-:W-:Y:S01]  /*0a30*/  IMAD.MOV.U32 R7, RZ, RZ, 0x1 ;  /* 0x00000001ff077424 */ /* 0x000fe200078e00ff */
[----:B------:R-:W-:-:S02]  /*0a40*/  @P4 SHF.R.S32.HI R0, RZ, 0x1, R0 ;  /* 0x00000001ff004819 */ /* 0x000fc40000011400 */
[----:B------:R-:W-:Y:S02]  /*0a50*/  LOP3.LUT P2, RZ, R13, R12, RZ, 0xfc, !PT ;  /* 0x0000000c0dff7212 */ /* 0x000fe4000784fcff */
[----:B------:R-:W-:Y:S02]  /*0a60*/  @P4 ISETP.NE.AND P5, PT, R0, R9, PT ;  /* 0x000000090000420c */ /* 0x000fe40003fa5270 */
[----:B------:R-:W-:Y:S02]  /*0a70*/  SEL R6, RZ, 0x1, P2 ;  /* 0x00000001ff067807 */ /* 0x000fe40001000000 */
[----:B------:R-:W-:Y:S02]  /*0a80*/  SEL R0, RZ, 0x1, !P0 ;  /* 0x00000001ff007807 */ /* 0x000fe40004000000 */
[----:B------:R-:W-:Y:S02]  /*0a90*/  @P4 SEL R7, RZ, 0x1, P5 ;  /* 0x00000001ff074807 */ /* 0x000fe40002800000 */
[----:B------:R-:W-:-:S02]  /*0aa0*/  SEL R6, R6, 0x2, P3 ;  /* 0x0000000206067807 */ /* 0x000fc40001800000 */
[----:B------:R-:W-:Y:S01]  /*0ab0*/  LOP3.LUT R7, R7, R0, RZ, 0xc0, !PT ;  /* 0x0000000007077212 */ /* 0x000fe200078ec0ff */
[----:B------:R-:W-:Y:S06]  /*0ac0*/  @!P1 BRA `(.L_x_4) ;  /* 0x0000000000089947 */ /* 0x000fec0003800000 */
[----:B------:R-:W-:Y:S01]  /*0ad0*/  UCGABAR_ARV ;  /* 0x00000000000079c7 */ /* 0x000fe20008000000 */
[----:B------:R-:W-:Y:S05]  /*0ae0*/  BRA `(.L_x_5) ;  /* 0x0000000000047947 */ /* 0x000fea0003800000 */
.L_x_4:
[----:B------:R-:W-:Y:S01]  /*0af0*/  NOP ;  /* 0x0000000000007918 */ /* 0x000fe20000000000 */
.L_x_5:
[----:B------:R-:W-:Y:S01]  /*0b00*/  ULDC.64 UR4, c[0x0][0x598] ;  /* 0x0001660000047ab9 */ /* 0x000fe20000000a00 */
[----:B------:R-:W-:Y:S01]  /*0b10*/  ULDC.64 UR12, c[0x0][0x208] ;  /* 0x00008200000c7ab9 */ /* 0x000fe20000000a00 */
[----:B------:R-:W-:-:S04]  /*0b20*/  ISETP.NE.U32.AND P0, PT, RZ, UR4, PT ;  /* 0x00000004ff007c0c */ /* 0x000fc8000bf05070 */
[----:B------:R-:W-:-:S13]  /*0b30*/  ISETP.NE.AND.EX P0, PT, RZ, UR5, PT, P0 ;  /* 0x00000005ff007c0c */ /* 0x000fda000bf05300 */
[----:B------:R-:W-:Y:S05]  /*0b40*/  @!P0 BRA `(.L_x_6) ;  /* 0x00000000001c8947 */ /* 0x000fea0003800000 */
[----:B------:R-:W0:Y:S02]  /*0b50*/  LDC.64 R8, c[0x0][0x598] ;  /* 0x00016600ff087b82 */ /* 0x000e240000000a00 */
[----:B0-----:R-:W2:Y:S02]  /*0b60*/  LDG.E.64 R8, desc[UR12][R8.64] ;  /* 0x0000000c08087981 */ /* 0x001ea4000c1e1b00 */
[----:B--2---:R-:W-:-:S04]  /*0b70*/  ISETP.NE.U32.AND P0, PT, R8, RZ, PT ;  /* 0x000000ff0800720c */ /* 0x004fc80003f05070 */
[----:B------:R-:W-:-:S13]  /*0b80*/  ISETP.NE.AND.EX P0, PT, R9, RZ, PT, P0 ;  /* 0x000000ff0900720c */ /* 0x000fda0003f05300 */
[----:B------:R-:W-:Y:S05]  /*0b90*/  @!P0 BRA `(.L_x_6) ;  /* 0x0000000000088947 */ /* 0x000fea0003800000 */
[----:B------:R0:W5:Y:S01]  /*0ba0*/  LD.E R2, desc[UR12][R8.64] ;  /* 0x0000000c08027980 */ /* 0x000162000c101900 */
[----:B------:R-:W-:Y:S05]  /*0bb0*/  BRA `(.L_x_7) ;  /* 0x0000000000207947 */ /* 0x000fea0003800000 */
.L_x_6:
[----:B------:R-:W-:Y:S02]  /*0bc0*/  ULDC.64 UR4, c[0x0][0x588] ;  /* 0x0001620000047ab9 */ /* 0x000fe40000000a00 */
[----:B------:R-:W-:-:S04]  /*0bd0*/  ISETP.NE.U32.AND P0, PT, RZ, UR4, PT ;  /* 0x00000004ff007c0c */ /* 0x000fc8000bf05070 */
[----:B------:R-:W-:-:S13]  /*0be0*/  ISETP.NE.AND.EX P0, PT, RZ, UR5, PT, P0 ;  /* 0x00000005ff007c0c */ /* 0x000fda000bf05300 */
[----:B------:R-:W-:Y:S05]  /*0bf0*/  @!P0 BRA `(.L_x_8) ;  /* 0x00000000000c8947 */ /* 0x000fea0003800000 */
[----:B------:R-:W0:Y:S02]  /*0c00*/  LDC.64 R8, c[0x0][0x588] ;  /* 0x00016200ff087b82 */ /* 0x000e240000000a00 */
[----:B0-----:R1:W5:Y:S01]  /*0c10*/  LDG.E R2, desc[UR12][R8.64] ;  /* 0x0000000c08027981 */ /* 0x001362000c1e1900 */
[----:B------:R-:W-:Y:S05]  /*0c20*/  BRA `(.L_x_7) ;  /* 0x0000000000047947 */ /* 0x000fea0003800000 */
.L_x_8:
[----:B------:R-:W2:Y:S02]  /*0c30*/  LDC R2, c[0x0][0x580] ;  /* 0x00016000ff027b82 */ /* 0x000ea40000000800 */
.L_x_7:
[----:B------:R-:W-:Y:S02]  /*0c40*/  ULDC.64 UR4, c[0x0][0x5a0] ;  /* 0x0001680000047ab9 */ /* 0x000fe40000000a00 */
[----:B------:R-:W-:-:S04]  /*0c50*/  ISETP.NE.U32.AND P0, PT, RZ, UR4, PT ;  /* 0x00000004ff007c0c */ /* 0x000fc8000bf05070 */
[----:B------:R-:W-:-:S13]  /*0c60*/  ISETP.NE.AND.EX P0, PT, RZ, UR5, PT, P0 ;  /* 0x00000005ff007c0c */ /* 0x000fda000bf05300 */
[----:B------:R-:W-:Y:S05]  /*0c70*/  @!P0 BRA `(.L_x_9) ;  /* 0x00000000001c8947 */ /* 0x000fea0003800000 */
[----:B01----:R-:W0:Y:S02]  /*0c80*/  LDC.64 R8, c[0x0][0x5a0] ;  /* 0x00016800ff087b82 */ /* 0x003e240000000a00 */
[----:B0-----:R-:W3:Y:S02]  /*0c90*/  LDG.E.64 R8, desc[UR12][R8.64] ;  /* 0x0000000c08087981 */ /* 0x001ee4000c1e1b00 */
[----:B---3--:R-:W-:-:S04]  /*0ca0*/  ISETP.NE.U32.AND P0, PT, R8, RZ, PT ;  /* 0x000000ff0800720c */ /* 0x008fc80003f05070 */
[----:B------:R-:W-:-:S13]  /*0cb0*/  ISETP.NE.AND.EX P0, PT, R9, RZ, PT, P0 ;  /* 0x000000ff0900720c */ /* 0x000fda0003f05300 */
[----:B------:R-:W-:Y:S05]  /*0cc0*/  @!P0 BRA `(.L_x_9) ;  /* 0x0000000000088947 */ /* 0x000fea0003800000 */
[----:B------:R0:W5:Y:S01]  /*0cd0*/  LD.E R0, desc[UR12][R8.64] ;  /* 0x0000000c08007980 */ /* 0x000162000c101900 */
[----:B------:R-:W-:Y:S05]  /*0ce0*/  BRA `(.L_x_10) ;  /* 0x0000000000207947 */ /* 0x000fea0003800000 */
.L_x_9:
[----:B------:R-:W-:Y:S02]  /*0cf0*/  ULDC.64 UR4, c[0x0][0x590] ;  /* 0x0001640000047ab9 */ /* 0x000fe40000000a00 */
[----:B------:R-:W-:-:S04]  /*0d00*/  ISETP.NE.U32.AND P0, PT, RZ, UR4, PT ;  /* 0x00000004ff007c0c */ /* 0x000fc8000bf05070 */
[----:B------:R-:W-:-:S13]  /*0d10*/  ISETP.NE.AND.EX P0, PT, RZ, UR5, PT, P0 ;  /* 0x00000005ff007c0c */ /* 0x000fda000bf05300 */
[----:B------:R-:W-:Y:S05]  /*0d20*/  @!P0 BRA `(.L_x_11) ;  /* 0x00000000000c8947 */ /* 0x000fea0003800000 */
[----:B01----:R-:W0:Y:S02]  /*0d30*/  LDC.64 R8, c[0x0][0x590] ;  /* 0x00016400ff087b82 */ /* 0x003e240000000a00 */
[----:B0-----:R1:W5:Y:S01]  /*0d40*/  LDG.E R0, desc[UR12][R8.64] ;  /* 0x0000000c08007981 */ /* 0x001362000c1e1900 */
[----:B------:R-:W-:Y:S05]  /*0d50*/  BRA `(.L_x_10) ;  /* 0x0000000000047947 */ /* 0x000fea0003800000 */
.L_x_11:
[----:B------:R-:W3:Y:S02]  /*0d60*/  LDC R0, c[0x0][0x584] ;  /* 0x00016100ff007b82 */ /* 0x000ee40000000800 */
.L_x_10:
[----:B------:R-:W4:Y:S08]  /*0d70*/  LDC R10, c[0x0][0x3c4] ;  /* 0x0000f100ff0a7b82 */ /* 0x000f300000000800 */
[----:B01----:R-:W0:Y:S01]  /*0d80*/  LDC.64 R8, c[0x0][0x3c8] ;  /* 0x0000f200ff087b82 */ /* 0x003e220000000a00 */
[----:B----4-:R-:W-:-:S05]  /*0d90*/  VIADD R10, R10, 0x1f ;  /* 0x0000001f0a0a7836 */ /* 0x010fca0000000000 */
[----:B------:R-:W-:-:S04]  /*0da0*/  SHF.R.S32.HI R11, RZ, 0x1f, R10 ;  /* 0x0000001fff0b7819 */ /* 0x000fc8000001140a */
[----:B------:R-:W-:-:S04]  /*0db0*/  LEA.HI R11, R11, R10, RZ, 0x5 ;  /* 0x0000000a0b0b7211 */ /* 0x000fc800078f28ff */
[----:B------:R-:W-:-:S05]  /*0dc0*/  SHF.R.S32.HI R11, RZ, 0x5, R11 ;  /* 0x00000005ff0b7819 */ /* 0x000fca000001140b */
[----:B0-----:R-:W-:-:S04]  /*0dd0*/  IMAD R10, R11, R8, RZ ;  /* 0x000000080b0a7224 */ /* 0x001fc800078e02ff */
[----:B------:R-:W-:Y:S01]  /*0de0*/  IMAD R10, R10, R9, RZ ;  /* 0x000000090a0a7224 */ /* 0x000fe200078e02ff */
[----:B------:R-:W-:Y:S06]  /*0df0*/  @!P1 BRA `(.L_x_12) ;  /* 0x00000000000c9947 */ /* 0x000fec0003800000 */
[----:B------:R-:W-:Y:S01]  /*0e00*/  UCGABAR_WAIT ;  /* 0x0000000000007dc7 */ /* 0x000fe20008000000 */
[----:B------:R-:W-:Y:S01]  /*0e10*/  CCTL.IVALL ;  /* 0x00000000ff00798f */ /* 0x000fe20002000000 */
[----:B------:R-:W-:Y:S05]  /*0e20*/  BRA `(.L_x_13) ;  /* 0x0000000000047947 */ /* 0x000fea0003800000 */
.L_x_12:
[----:B------:R-:W-:Y:S06]  /*0e30*/  BAR.SYNC.DEFER_BLOCKING 0x0 ;  /* 0x0000000000007b1d */ /* 0x000fec0000010000 */
.L_x_13:
[----:B------:R-:W-:-:S13]  /*0e40*/  ISETP.NE.AND P0, PT, R13, RZ, PT ;  /* 0x000000ff0d00720c */ /* 0x000fda0003f05270 */
[----:B------:R-:W-:Y:S05]  /*0e50*/  @!P0 BRA `(.L_x_14) ;  /* 0x0000005000b48947 */ /* 0x000fea0003800000 */
[----:B------:R-:W-:-:S13]  /*0e60*/  ISETP.NE.AND P0, PT, R13, 0x1, PT ;  /* 0x000000010d00780c */ /* 0x000fda0003f05270 */
[----:B------:R-:W-:Y:S05]  /*0e70*/  @P0 EXIT ;  /* 0x000000000000094d */ /* 0x000fea0003800000 */
[----:B------:R-:W-:Y:S01]  /*0e80*/  ISETP.GE.AND P0, PT, R10, 0x1, PT ;  /* 0x000000010a00780c */ /* 0x000fe20003f06270 */
[----:B------:R-:W-:Y:S01]  /*0e90*/  UMOV UR4, URZ ;  /* 0x0000003f00047c82 */ /* 0x000fe20008000000 */
[----:B------:R-:W-:Y:S02]  /*0ea0*/  CS2R R54, SRZ ;  /* 0x0000000000367805 */ /* 0x000fe4000001ff00 */
[----:B------:R-:W-:Y:S02]  /*0eb0*/  CS2R R56, SRZ ;  /* 0x0000000000387805 */ /* 0x000fe4000001ff00 */
[----:B------:R-:W-:Y:S02]  /*0ec0*/  CS2R R58, SRZ ;  /* 0x00000000003a7805 */ /* 0x000fe4000001ff00 */
[----:B------:R-:W-:Y:S02]  /*0ed0*/  CS2R R60, SRZ ;  /* 0x00000000003c7805 */ /* 0x000fe4000001ff00 */
[----:B------:R-:W-:-:S02]  /*0ee0*/  CS2R R62, SRZ ;  /* 0x00000000003e7805 */ /* 0x000fc4000001ff00 */
[----:B------:R-:W-:Y:S02]  /*0ef0*/  CS2R R64, SRZ ;  /* 0x0000000000407805 */ /* 0x000fe4000001ff00 */
        /* <DEDUP_REMOVED lines=25> */
[----:B------:R-:W-:Y:S01]  /*1090*/  CS2R R52, SRZ ;  /* 0x0000000000347805 */ /* 0x000fe2000001ff00 */
[----:B------:R-:W-:Y:S06]  /*10a0*/  @!P0 BRA `(.L_x_15) ;  /* 0x0000000000748947 */ /* 0x000fec0003800000 */
[----:B------:R-:W-:-:S04]  /*10b0*/  LOP3.LUT R12, R6, 0x1, RZ, 0xfc, !PT ;  /* 0x00000001060c7812 */ /* 0x000fc800078efcff */
[----:B------:R-:W-:-:S13]  /*10c0*/  ISETP.NE.AND P1, PT, R12, 0x3, PT ;  /* 0x000000030c00780c */ /* 0x000fda0003f25270 */
[----:B------:R-:W-:Y:S05]  /*10d0*/  @!P1 BRA `(.L_x_16) ;  /* 0x0000000000049947 */ /* 0x000fea0003800000 */
[----:B------:R-:W-:Y:S01]  /*10e0*/  BPT.TRAP 0x1 ;  /* 0x000000040000795c */ /* 0x000fe20000300000 */
.L_x_16:
[----:B------:R-:W0:Y:S01]  /*10f0*/  S2UR UR5, SR_CgaCtaId ;  /* 0x00000000000579c3 */ /* 0x000e220000008800 */
[----:B------:R-:W-:Y:S01]  /*1100*/  SHF.L.U32 R12, RZ, 0x1f, RZ ;  /* 0x0000001fff0c7819 */ /* 0x000fe200000006ff */
[----:B------:R-:W-:Y:S02]  /*1110*/  UMOV UR4, 0x400 ;  /* 0x0000040000047882 */ /* 0x000fe40000000000 */
[----:B0-----:R-:W-:-:S12]  /*1120*/  ULEA UR4, UR5, UR4, 0x18 ;  /* 0x0000000405047291 */ /* 0x001fd8000f8ec03f */
.L_x_17:
[----:B0-----:R-:W-:-:S04]  /*1130*/  IMAD.U32 R13, RZ, RZ, UR4 ;  /* 0x00000004ff0d7e24 */ /* 0x001fc8000f8e00ff */
[----:B------:R0:W1:Y:S03]  /*1140*/  SYNCS.PHASECHK.TRANS64.TRYWAIT P1, [R13+URZ+0x37800], R12 ;  /* 0x0378000c0d0075a7 */ /* 0x000066000802017f */
[----:B-1----:R-:W-:Y:S05]  /*1150*/  @!P1 NANOSLEEP.SYNCS 0x989680 ;  /* 0x009896800000995d */ /* 0x002fea0003900000 */
[----:B------:R-:W1:Y:S02]  /*1160*/  @!P1 SYNCS.PHASECHK.TRANS64 P1, [R13+URZ+0x37800], R12 ;  /* 0x0378000c0d0095a7 */ /* 0x000e64000802007f */
[----:B-1----:R-:W-:Y:S05]  /*1170*/  @!P1 BRA `(.L_x_17) ;  /* 0xfffffffc00ec9947 */ /* 0x002fea000383ffff */
[----:B------:R-:W-:Y:S01]  /*1180*/  UIADD3 UR5, UR4, 0x25000, URZ ;  /* 0x0002500004057890 */ /* 0x000fe2000fffe03f */
[----:B------:R-:W-:Y:S01]  /*1190*/  WARPGROUP.ARRIVE ;  /* 0x00000000000079c5 */ /* 0x000fe20000000000 */
[----:B------:R-:W-:Y:S02]  /*11a0*/  USHF.R.U32.HI UR4, URZ, 0x4, UR4 ;  /* 0x000000043f047899 */ /* 0x000fe40008011604 */
[----:B------:R-:W-:Y:S02]  /*11b0*/  USHF.R.U32.HI UR5, URZ, 0x4, UR5 ;  /* 0x000000043f057899 */ /* 0x000fe40008011605 */
[----:B------:R-:W-:Y:S02]  /*11c0*/  ULOP3.LUT UR4, UR4, 0x3fff, URZ, 0xc0, !UPT ;  /* 0x00003fff04047892 */ /* 0x000fe4000f8ec03f */
[----:B------:R-:W-:Y:S02]  /*11d0*/  ULOP3.LUT UR5, UR5, 0x3fff, URZ, 0xc0, !UPT ;  /* 0x00003fff05057892 */ /* 0x000fe4000f8ec03f */
[----:B------:R-:W-:-:S02]  /*11e0*/  ULOP3.LUT UR4, UR4, 0x10000, URZ, 0xfc, !UPT ;  /* 0x0001000004047892 */ /* 0x000fc4000f8efc3f */
[----:B------:R-:W-:Y:S02]  /*11f0*/  ULOP3.LUT UR6, UR5, 0x10000, URZ, 0xfc, !UPT ;  /* 0x0001000005067892 */ /* 0x000fe4000f8efc3f */
[----:B------:R-:W-:Y:S01]  /*1200*/  UIADD3 UR8, UR4, 0x80, URZ ;  /* 0x0000008004087890 */ /* 0x000fe2000fffe03f */
[----:B------:R-:W-:Y:S01]  /*1210*/  UMOV UR5, 0xc0000010 ;  /* 0xc000001000057882 */ /* 0x000fe20000000000 */
[----:B------:R-:W-:-:S05]  /*1220*/  UMOV UR7, 0xc0000010 ;  /* 0xc000001000077882 */ /* 0x000fca0000000000 */
[----:B------:R-:W-:Y:S01]  /*1230*/  QGMMA.64x64x32.F32.E4M3.E4M3 R56, gdesc[UR4], RZ, !UPT ;  /* 0x00e00000043879f3 */ /* 0x000fe2000c7008ff */
[----:B------:R-:W-:Y:S01]  /*1240*/  UMOV UR4, UR8 ;  /* 0x0000000800047c82 */ /* 0x000fe20008000000 */
[----:B------:R-:W-:Y:S02]  /*1250*/  UMOV UR5, 0xc0000010 ;  /* 0xc000001000057882 */ /* 0x000fe40000000000 */
[----:B------:R-:W-:Y:S01]  /*1260*/  QGMMA.64x64x32.F32.E4M3.E4M3 R24, gdesc[UR4], RZ, !UPT, gsb0 ;  /* 0x00e00000041879f3 */ /* 0x000fe2000c0008ff */
[----:B------:R-:W-:-:S05]  /*1270*/  UMOV UR4, 0x1 ;  /* 0x0000000100047882 */ /* 0x000fca0000000000 */
.L_x_15:
[----:B0-----:R-:W-:-:S05]  /*1280*/  VIMNMX R13, R10, 0x1, PT ;  /* 0x000000010a0d7848 */ /* 0x001fca0003fe0100 */
[----:B------:R-:W-:-:S05]  /*1290*/  IMAD.IADD R10, R10, 0x1, -R13 ;  /* 0x000000010a0a7824 */ /* 0x000fca00078e0a0d */
[----:B------:R-:W-:-:S13]  /*12a0*/  ISETP.GE.AND P1, PT, R10, 0x1, PT ;  /* 0x000000010a00780c */ /* 0x000fda0003f26270 */
[----:B------:R-:W-:Y:S05]  /*12b0*/  @!P1 BRA `(.L_x_18) ;  /* 0x0000000000f89947 */ /* 0x000fea0003800000 */
[----:B------:R-:W0:Y:S01]  /*12c0*/  S2UR UR6, SR_CgaCtaId ;  /* 0x00000000000679c3 */ /* 0x000e220000008800 */
[----:B------:R-:W-:Y:S01]  /*12d0*/  IMAD R8, R8, R9, RZ ;  /* 0x0000000908087224 */ /* 0x000fe200078e02ff */
[----:B------:R-:W-:Y:S01]  /*12e0*/  UMOV UR5, 0x400 ;  /* 0x0000040000057882 */ /* 0x000fe20000000000 */
[----:B------:R-:W-:Y:S01]  /*12f0*/  LOP3.LUT R14, R6, 0x1, RZ, 0xfc, !PT ;  /* 0x00000001060e7812 */ /* 0x000fe200078efcff */
[----:B------:R-:W-:Y:S01]  /*1300*/  IMAD.MOV.U32 R13, RZ, RZ, RZ ;  /* 0x000000ffff0d7224 */ /* 0x000fe200078e00ff */
[----:B------:R-:W-:Y:S01]  /*1310*/  UISETP.NE.U32.AND UP0, UPT, UR4, URZ, UPT ;  /* 0x0000003f0400728c */ /* 0x000fe2000bf05070 */
[----:B------:R-:W-:-:S05]  /*1320*/  IMAD R8, R11, R8, RZ ;  /* 0x000000080b087224 */ /* 0x000fca00078e02ff */
[----:B------:R-:W-:-:S04]  /*1330*/  LOP3.LUT R9, RZ, R8, RZ, 0x33, !PT ;  /* 0x00000008ff097212 */ /* 0x000fc800078e33ff */
[----:B------:R-:W-:-:S04]  /*1340*/  VIMNMX R9, R9, -0x2, !PT ;  /* 0xfffffffe09097848 */ /* 0x000fc80007fe0100 */
[----:B------:R-:W-:Y:S01]  /*1350*/  IADD3 R8, R9, 0x2, R8 ;  /* 0x0000000209087810 */ /* 0x000fe20007ffe008 */
[----:B------:R-:W-:Y:S01]  /*1360*/  IMAD.MOV.U32 R9, RZ, RZ, RZ ;  /* 0x000000ffff097224 */ /* 0x000fe200078e00ff */
[----:B0-----:R-:W-:-:S04]  /*1370*/  ULEA UR6, UR6, UR5, 0x18 ;  /* 0x0000000506067291 */ /* 0x001fc8000f8ec03f */
[----:B------:R-:W-:Y:S02]  /*1380*/  UIADD3 UR5, UR6, 0x25000, URZ ;  /* 0x0002500006057890 */ /* 0x000fe4000fffe03f */
[----:B------:R-:W-:Y:S02]  /*1390*/  USHF.R.U32.HI UR7, URZ, 0x4, UR6 ;  /* 0x000000043f077899 */ /* 0x000fe40008011606 */
[----:B------:R-:W-:Y:S02]  /*13a0*/  USHF.R.U32.HI UR5, URZ, 0x4, UR5 ;  /* 0x000000043f057899 */ /* 0x000fe40008011605 */
[----:B------:R-:W-:Y:S02]  /*13b0*/  ULOP3.LUT UR7, UR7, 0x3fff, URZ, 0xc0, !UPT ;  /* 0x00003fff07077892 */ /* 0x000fe4000f8ec03f */
[----:B------:R-:W-:Y:S02]  /*13c0*/  ULOP3.LUT UR5, UR5, 0x3fff, URZ, 0xc0, !UPT ;  /* 0x00003fff05057892 */ /* 0x000fe4000f8ec03f */
[----:B------:R-:W-:-:S02]  /*13d0*/  ULOP3.LUT UR14, UR7, 0x10000, URZ, 0xfc, !UPT ;  /* 0x00010000070e7892 */ /* 0x000fc4000f8efc3f */
[----:B------:R-:W-:-:S12]  /*13e0*/  ULOP3.LUT UR7, UR5, 0x10000, URZ, 0xfc, !UPT ;  /* 0x0001000005077892 */ /* 0x000fd8000f8efc3f */
.L_x_23:
[----:B------:R-:W-:-:S13]  /*13f0*/  ISETP.NE.AND P2, PT, R14, 0x3, PT ;  /* 0x000000030e00780c */ /* 0x000fda0003f45270 */
[----:B------:R-:W-:Y:S05]  /*1400*/  @!P2 BRA `(.L_x_19) ;  /* 0x000000000004a947 */ /* 0x000fea0003800000 */
[----:B------:R-:W-:Y:S01]  /*1410*/  BPT.TRAP 0x1 ;  /* 0x000000040000795c */ /* 0x000fe20000300000 */
.L_x_19:
[----:B------:R-:W-:Y:S01]  /*1420*/  SHF.L.U32 R11, R13, 0x1f, RZ ;  /* 0x0000001f0d0b7819 */ /* 0x000fe200000006ff */
[----:B------:R-:W-:-:S12]  /*1430*/  ULEA UR5, UR4, UR6, 0x3 ;  /* 0x0000000604057291 */ /* 0x000fd8000f8e183f */
.L_x_20:
[----:B0-----:R-:W-:-:S04]  /*1440*/  IMAD.U32 R12, RZ, RZ, UR5 ;  /* 0x00000005ff0c7e24 */ /* 0x001fc8000f8e00ff */
[----:B------:R0:W1:Y:S03]  /*1450*/  SYNCS.PHASECHK.TRANS64.TRYWAIT P1, [R12+URZ+0x37800], R11 ;  /* 0x0378000b0c0075a7 */ /* 0x000066000802017f */
[----:B-1----:R-:W-:Y:S05]  /*1460*/  @!P1 NANOSLEEP.SYNCS 0x989680 ;  /* 0x009896800000995d */ /* 0x002fea0003900000 */
[----:B------:R-:W1:Y:S02]  /*1470*/  @!P1 SYNCS.PHASECHK.TRANS64 P1, [R12+URZ+0x37800], R11 ;  /* 0x0378000b0c0095a7 */ /* 0x000e64000802007f */
[----:B-1----:R-:W-:Y:S05]  /*1480*/  @!P1 BRA `(.L_x_20) ;  /* 0xfffffffc00ec9947 */ /* 0x002fea000383ffff */
[----:B------:R-:W-:Y:S01]  /*1490*/  ULEA UR8, UR4, UR14, 0x8 ;  /* 0x0000000e04087291 */ /* 0x000fe2000f8e403f */
[----:B------:R-:W-:Y:S01]  /*14a0*/  WARPGROUP.ARRIVE ;  /* 0x00000000000079c5 */ /* 0x000fe20000000000 */
[----:B------:R-:W-:Y:S02]  /*14b0*/  ULEA UR10, UR4, UR7, 0x7 ;  /* 0x00000007040a7291 */ /* 0x000fe4000f8e383f */
[----:B------:R-:W-:Y:S01]  /*14c0*/  UIADD3 UR5, UR8, 0x80, URZ ;  /* 0x0000008008057890 */ /* 0x000fe2000fffe03f */
[----:B------:R-:W-:Y:S01]  /*14d0*/  UMOV UR11, 0xc0000010 ;  /* 0xc0000010000b7882 */ /* 0x000fe20000000000 */
[----:B------:R-:W-:-:S05]  /*14e0*/  UMOV UR9, 0xc0000010 ;  /* 0xc000001000097882 */ /* 0x000fca0000000000 */
[----:B------:R-:W-:Y:S01]  /*14f0*/  QGMMA.64x64x32.F32.E4M3.E4M3 R56, gdesc[UR8], R56, UP0 ;  /* 0x00e00000083879f3 */ /* 0x000fe2000bf00838 */
[----:B------:R-:W-:Y:S01]  /*1500*/  UMOV UR8, UR5 ;  /* 0x0000000500087c82 */ /* 0x000fe20008000000 */
[----:B------:R-:W-:Y:S02]  /*1510*/  UMOV UR9, 0xc0000010 ;  /* 0xc000001000097882 */ /* 0x000fe40000000000 */
[----:B------:R-:W-:Y:S03]  /*1520*/  QGMMA.64x64x32.F32.E4M3.E4M3 R24, gdesc[UR8], R24, UP0, gsb0 ;  /* 0x00e00000081879f3 */ /* 0x000fe6000b800818 */
[----:B------:R-:W-:Y:S02]  /*1530*/  WARPGROUP.DEPBAR.LE gsb0, 0x1 ;  /* 0x00008000000079c5 */ /* 0x000fe40000010100 */
[----:B------:R-:W-:Y:S05]  /*1540*/  @!P2 BRA `(.L_x_21) ;  /* 0x000000000004a947 */ /* 0x000fea0003800000 */
[----:B------:R-:W-:Y:S01]  /*1550*/  BPT.TRAP 0x1 ;  /* 0x000000040000795c */ /* 0x000fe20000300000 */
.L_x_21:
[----:B------:R-:W-:-:S13]  /*1560*/  ISETP.NE.AND P1, PT, R7, RZ, PT ;  /* 0x000000ff0700720c */ /* 0x000fda0003f25270 */
[----:B0-----:R-:W-:-:S05]  /*1570*/  @P1 LEA R11, R9, UR6, 0x3 ;  /* 0x00000006090b1c11 */ /* 0x001fca000f8e18ff */
[----:B------:R-:W-:-:S05]  /*1580*/  @P1 VIADD R12, R11, 0x37928 ;  /* 0x000379280b0c1836 */ /* 0x000fca0000000000 */
[----:B------:R-:W-:-:S04]  /*1590*/  @P1 PRMT R12, R5, 0x654, R12 ;  /* 0x00000654050c1816 */ /* 0x000fc8000000000c */
[----:B------:R0:W-:Y:S01]  /*15a0*/  @P1 SYNCS.ARRIVE.TRANS64.RED.A1T0 RZ, [R12+URZ], RZ ;  /* 0x000000ff0cff19a7 */ /* 0x0001e2000810043f */
[----:B------:R-:W-:-:S13]  /*15b0*/  ISETP.GT.U32.AND P1, PT, R6, 0x1, PT ;  /* 0x000000010600780c */ /* 0x000fda0003f24070 */
[----:B0-----:R-:W-:Y:S05]  /*15c0*/  @P1 BRA `(.L_x_22) ;  /* 0x0000000000041947 */ /* 0x001fea0003800000 */
[----:B------:R-:W-:Y:S01]  /*15d0*/  BPT.TRAP 0x1 ;  /* 0x000000040000795c */ /* 0x000fe20000300000 */
.L_x_22:
[----:B------:R-:W-:Y:S01]  /*15e0*/  VIADD R8, R8, 0xffffffff ;  /* 0xffffffff08087836 */ /* 0x000fe20000000000 */
[----:B------:R-:W-:Y:S01]  /*15f0*/  UIADD3 UR4, UR4, 0x1, URZ ;  /* 0x0000000104047890 */ /* 0x000fe2000fffe03f */
[----:B------:R-:W-:-:S03]  /*1600*/  VIADD R9, R9, 0x1 ;  /* 0x0000000109097836 */ /* 0x000fc60000000000 */
[----:B------:R-:W-:Y:S01]  /*1610*/  ISETP.GT.AND P2, PT, R8, 0x1, PT ;  /* 0x000000010800780c */ /* 0x000fe20003f44270 */
[----:B------:R-:W-:Y:S01]  /*1620*/  UISETP.NE.AND UP0, UPT, UR4, 0x25, UPT ;  /* 0x000000250400788c */ /* 0x000fe2000bf05270 */
[----:B------:R-:W-:-:S03]  /*1630*/  ISETP.NE.AND P1, PT, R9, 0x25, PT ;  /* 0x000000250900780c */ /* 0x000fc60003f25270 */
[----:B------:R-:W-:Y:S01]  /*1640*/  USEL UR5, URZ, 0x1, UP0 ;  /* 0x000000013f057887 */ /* 0x000fe20008000000 */
[----:B------:R-:W-:Y:S01]  /*1650*/  SEL R9, R9, RZ, P1 ;  /* 0x000000ff09097207 */ /* 0x000fe20000800000 */
[----:B------:R-:W-:Y:S02]  /*1660*/  USEL UR4, UR4, URZ, UP0 ;  /* 0x0000003f04047287 */ /* 0x000fe40008000000 */
[----:B------:R-:W-:Y:S02]  /*1670*/  UPLOP3.LUT UP0, UPT, UPT, UPT, UPT, 0x80, 0x0 ;  /* 0x000000000000789c */ /* 0x000fe40003f0f070 */
[----:B------:R-:W-:Y:S02]  /*1680*/  LOP3.LUT R13, R13, UR5, RZ, 0x3c, !PT ;  /* 0x000000050d0d7c12 */ /* 0x000fe4000f8e3cff */
[----:B------:R-:W-:Y:S07]  /*1690*/  @P2 BRA `(.L_x_23) ;  /* 0xfffffffc00542947 */ /* 0x000fee000383ffff */
.L_x_18:
[----:B------:R-:W-:Y:S02]  /*16a0*/  WARPGROUP.DEPBAR.LE gsb0, 0x0 ;  /* 0x00008000000079c5 */ /* 0x000fe40000010000 */
[----:B------:R-:W-:Y:S05]  /*16b0*/  @!P0 BRA `(.L_x_24) ;  /* 0x00000000005c8947 */ /* 0x000fea0003800000 */
[----:B------:R-:W-:-:S04]  /*16c0*/  LOP3.LUT R8, R6, 0x1, RZ, 0xfc, !PT ;  /* 0x0000000106087812 */ /* 0x000fc800078efcff */
[----:B------:R-:W-:-:S13]  /*16d0*/  ISETP.NE.AND P0, PT, R8, 0x3, PT ;  /* 0x000000030800780c */ /* 0x000fda0003f05270 */
[----:B------:R-:W-:Y:S05]  /*16e0*/  @!P0 BRA `(.L_x_25) ;  /* 0x0000000000048947 */ /* 0x000fea0003800000 */
[----:B------:R-:W-:Y:S01]  /*16f0*/  BPT.TRAP 0x1 ;  /* 0x000000040000795c */ /* 0x000fe20000300000 */
.L_x_25:
[----:B------:R-:W-:Y:S01]  /*1700*/  ISETP.NE.AND P0, PT, R7, RZ, PT ;  /* 0x000000ff0700720c */ /* 0x000fe20003f05270 */
[----:B------:R-:W-:Y:S01]  /*1710*/  BSSY B0, `(.L_x_26) ;  /* 0x000000f000007945 */ /* 0x000fe20003800000 */
[----:B------:R-:W-:-:S11]  /*1720*/  ISETP.GT.U32.AND P1, PT, R6, 0x1, PT ;  /* 0x000000010600780c */ /* 0x000fd60003f24070 */
[----:B------:R-:W-:Y:S05]  /*1730*/  @!P0 BRA `(.L_x_27) ;  /* 0x0000000000308947 */ /* 0x000fea0003800000 */
[----:B------:R-:W0:Y:S01]  /*1740*/  S2R R9, SR_CgaCtaId ;  /* 0x0000000000097919 */ /* 0x000e220000008800 */
[----:B------:R-:W-:-:S04]  /*1750*/  IMAD.WIDE.U32 R6, R10, -0x45306eb3, RZ ;  /* 0xbacf914d0a067825 */ /* 0x000fc800078e00ff */
[----:B------:R-:W-:-:S05]  /*1760*/  IMAD.IADD R6, R10, 0x1, -R7 ;  /* 0x000000010a067824 */ /* 0x000fca00078e0a07 */
[----:B------:R-:W-:-:S04]  /*1770*/  LEA.HI R6, R6, R7, RZ, 0x1f ;  /* 0x0000000706067211 */ /* 0x000fc800078ff8ff */
[----:B------:R-:W-:Y:S02]  /*1780*/  SHF.R.U32.HI R7, RZ, 0x5, R6 ;  /* 0x00000005ff077819 */ /* 0x000fe40000011606 */
[----:B------:R-:W-:-:S03]  /*1790*/  MOV R6, 0x400 ;  /* 0x0000040000067802 */ /* 0x000fc60000000f00 */
[----:B------:R-:W-:Y:S01]  /*17a0*/  IMAD R7, R7, -0x25, R10 ;  /* 0xffffffdb07077824 */ /* 0x000fe200078e020a */
[----:B0-----:R-:W-:-:S05]  /*17b0*/  LEA R6, R9, R6, 0x18 ;  /* 0x0000000609067211 */ /* 0x001fca00078ec0ff */
[----:B------:R-:W-:-:S04]  /*17c0*/  IMAD R7, R7, 0x8, R6 ;  /* 0x0000000807077824 */ /* 0x000fc800078e0206 */
[----:B------:R-:W-:-:S05]  /*17d0*/  VIADD R6, R7, 0x37928 ;  /* 0x0003792807067836 */ /* 0x000fca0000000000 */
[----:B------:R-:W-:-:S04]  /*17e0*/  PRMT R6, R5, 0x654, R6 ;  /* 0x0000065405067816 */ /* 0x000fc80000000006 */
[----:B------:R0:W-:Y:S03]  /*17f0*/  SYNCS.ARRIVE.TRANS64.RED.A1T0 RZ, [R6+URZ], RZ ;  /* 0x000000ff06ff79a7 */ /* 0x0001e6000810043f */
.L_x_27:
[----:B------:R-:W-:Y:S05]  /*1800*/  BSYNC B0 ;  /* 0x0000000000007941 */ /* 0x000fea0003800000 */
.L_x_26:
[----:B------:R-:W-:Y:S05]  /*1810*/  @P1 BRA `(.L_x_24) ;  /* 0x0000000000041947 */ /* 0x000fea0003800000 */
[----:B------:R-:W-:Y:S01]  /*1820*/  BPT.TRAP 0x1 ;  /* 0x000000040000795c */ /* 0x000fe20000300000 */
.L_x_24:
[----:B------:R-:W1:Y:S01]  /*1830*/  S2R R8, SR_CTAID.Y ;  /* 0x0000000000087919 */ /* 0x000e620000002600 */
[----:B------:R-:W-:Y:S01]  /*1840*/  ULDC.64 UR4, c[0x0][0x280] ;  /* 0x0000a00000047ab9 */ /* 0x000fe20000000a00 */
[----:B------:R-:W-:Y:S01]  /*1850*/  LEA.HI R5, R4, R3, RZ, 0x2 ;  /* 0x0000000304057211 */ /* 0x000fe200078f10ff */
[----:B------:R-:W4:Y:S03]  /*1860*/  S2R R9, SR_CTAID.X ;  /* 0x0000000000097919 */ /* 0x000f260000002500 */
[--C-:B------:R-:W-:Y:S02]  /*1870*/  SHF.R.S32.HI R14, RZ, 0x2, R5.reuse ;  /* 0x00000002ff0e7819 */ /* 0x100fe40000011405 */
[----:B------:R-:W-:-:S04]  /*1880*/  SHF.R.S32.HI R7, RZ, 0x1f, R5 ;  /* 0x0000001fff077819 */ /* 0x000fc80000011405 */
[----:B------:R-:W-:-:S04]  /*1890*/  LEA.HI R7, R7, R14, RZ, 0x3 ;  /* 0x0000000e07077211 */ /* 0x000fc800078f18ff */
[----:B------:R-:W-:Y:S01]  /*18a0*/  LOP3.LUT R7, R7, 0xfffffff8, RZ, 0xc0, !PT ;  /* 0xfffffff807077812 */ /* 0x000fe200078ec0ff */
[----:B-1----:R-:W-:Y:S02]  /*18b0*/  IMAD.SHL.U32 R8, R8, 0x40, RZ ;  /* 0x0000004008087824 */ /* 0x002fe400078e00ff */
[----:B----4-:R-:W-:-:S03]  /*18c0*/  IMAD.SHL.U32 R12, R9, 0x80, RZ ;  /* 0x00000080090c7824 */ /* 0x010fc600078e00ff */
[----:B------:R-:W-:-:S04]  /*18d0*/  ISETP.GE.AND P0, PT, R8, UR5, PT ;  /* 0x0000000508007c0c */ /* 0x000fc8000bf06270 */
[----:B------:R-:W-:-:S13]  /*18e0*/  ISETP.GE.OR P0, PT, R12, UR4, P0 ;  /* 0x000000040c007c0c */ /* 0x000fda0008706670 */
[----:B------:R-:W-:Y:S05]  /*18f0*/  @P0 EXIT ;  /* 0x000000000000094d */ /* 0x000fea0003800000 */
[----:B------:R-:W1:Y:S01]  /*1900*/  LDC.64 R10, c[0x0][0x5d0] ;  /* 0x00017400ff0a7b82 */ /* 0x000e620000000a00 */
[----:B------:R-:W-:Y:S01]  /*1910*/  IMAD.IADD R14, R14, 0x1, -R7 ;  /* 0x000000010e0e7824 */ /* 0x000fe200078e0a07 */
[----:B0-----:R-:W-:Y:S02]  /*1920*/  LOP3.LUT R6, R5, 0x7ffffffc, RZ, 0xc0, !PT ;  /* 0x7ffffffc05067812 */ /* 0x001fe400078ec0ff */
[----:B------:R-:W-:Y:S02]  /*1930*/  LEA.HI R7, R4, R3, RZ, 0x5 ;  /* 0x0000000304077211 */ /* 0x000fe400078f28ff */
[----:B------:R-:W-:Y:S01]  /*1940*/  SHF.R.S32.HI R15, RZ, 0x1f, R14 ;  /* 0x0000001fff0f7819 */ /* 0x000fe2000001140e */
[----:B------:R-:W-:-:S04]  /*1950*/  IMAD.IADD R6, R3, 0x1, -R6 ;  /* 0x0000000103067824 */ /* 0x000fc800078e0a06 */
[----:B------:R-:W-:Y:S02]  /*1960*/  IMAD.SHL.U32 R3, R6, 0x2, RZ ;  /* 0x0000000206037824 */ /* 0x000fe400078e00ff */
[----:B------:R-:W-:Y:S01]  /*1970*/  IMAD.WIDE R4, R9, 0x80, R14 ;  /* 0x0000008009047825 */ /* 0x000fe200078e020e */
[----:B------:R-:W-:Y:S02]  /*1980*/  SHF.R.S32.HI R9, RZ, 0x5, R7 ;  /* 0x00000005ff097819 */ /* 0x000fe40000011407 */
[----:B------:R-:W-:Y:S02]  /*1990*/  SHF.R.S32.HI R7, RZ, 0x1f, R3 ;  /* 0x0000001fff077819 */ /* 0x000fe40000011403 */
[C---:B------:R-:W-:Y:S01]  /*19a0*/  IADD3 R6, P0, R8.reuse, R3, RZ ;  /* 0x0000000308067210 */ /* 0x040fe20007f1e0ff */
[----:B------:R-:W-:Y:S01]  /*19b0*/  IMAD.WIDE R4, R9, 0x10, R4 ;  /* 0x0000001009047825 */ /* 0x000fe200078e0204 */
[----:B------:R-:W-:Y:S02]  /*19c0*/  IADD3 R3, -R3, UR5, -R8 ;  /* 0x0000000503037c10 */ /* 0x000fe4000fffe908 */
[----:B------:R-:W-:Y:S01]  /*19d0*/  LEA.HI.X.SX32 R7, R8, R7, 0x1, P0 ;  /* 0x0000000708077211 */ /* 0x000fe200000f0eff */
[----:B------:R-:W-:Y:S01]  /*19e0*/  IMAD R13, R9, -0x10, -R12 ;  /* 0xfffffff0090d7824 */ /* 0x000fe200078e0a0c */
[----:B-1----:R-:W-:Y:S01]  /*19f0*/  SHF.L.U64.HI R18, R10, 0x6, R11 ;  /* 0x000000060a127819 */ /* 0x002fe2000001020b */
[----:B------:R-:W-:-:S02]  /*1a00*/  IMAD R12, R5, R10, RZ ;  /* 0x0000000a050c7224 */ /* 0x000fc400078e02ff */
[C---:B------:R-:W-:Y:S01]  /*1a10*/  IMAD.WIDE.U32 R8, R4.reuse, R10, R6 ;  /* 0x0000000a04087225 */ /* 0x040fe200078e0006 */
[----:B------:R-:W-:Y:S01]  /*1a20*/  IADD3 R14, R13, UR4, -R14 ;  /* 0x000000040d0e7c10 */ /* 0x000fe2000fffe80e */
[----:B------:R-:W-:Y:S02]  /*1a30*/  ULDC.64 UR4, c[0x0][0x5c8] ;  /* 0x0001720000047ab9 */ /* 0x000fe40000000a00 */
[----:B------:R-:W-:Y:S01]  /*1a40*/  IMAD R15, R4, R11, R12 ;  /* 0x0000000b040f7224 */ /* 0x000fe200078e020c */
[C---:B------:R-:W-:Y:S01]  /*1a50*/  LEA R16, P3, R10.reuse, R8, 0x3 ;  /* 0x000000080a107211 */ /* 0x040fe200078618ff */
[----:B------:R-:W-:Y:S01]  /*1a60*/  IMAD.SHL.U32 R13, R10, 0x40, RZ ;  /* 0x000000400a0d7824 */ /* 0x000fe200078e00ff */
[----:B------:R-:W-:Y:S01]  /*1a70*/  IADD3 R12, P0, R8, UR4, RZ ;  /* 0x00000004080c7c10 */ /* 0x000fe2000ff1e0ff */
[----:B------:R-:W-:-:S03]  /*1a80*/  IMAD.IADD R9, R9, 0x1, R15 ;  /* 0x0000000109097824 */ /* 0x000fc600078e020f */
[----:B------:R-:W-:Y:S02]  /*1a90*/  IADD3 R8, P1, P2, R8, UR4, R13 ;  /* 0x0000000408087c10 */ /* 0x000fe4000fa3e00d */
[----:B------:R-:W-:Y:S02]  /*1aa0*/  LEA.HI.X R11, R10, R9, R11, 0x3, P3 ;  /* 0x000000090a0b7211 */ /* 0x000fe400018f1c0b */
[----:B---3-5:R-:W-:Y:S02]  /*1ab0*/  FSETP.NEU.AND P3, PT, R0, RZ, PT ;  /* 0x000000ff0000720b */ /* 0x028fe40003f6d000 */
[C---:B------:R-:W-:Y:S02]  /*1ac0*/  IADD3 R10, P5, P6, R16.reuse, UR4, R13 ;  /* 0x00000004100a7c10 */ /* 0x040fe4000febe00d */
[----:B------:R-:W-:Y:S02]  /*1ad0*/  IADD3 R16, P4, R16, UR4, RZ ;  /* 0x0000000410107c10 */ /* 0x000fe4000ff9e0ff */
[----:B------:R-:W-:-:S02]  /*1ae0*/  IADD3.X R13, R9, UR5, RZ, P0, !PT ;  /* 0x00000005090d7c10 */ /* 0x000fc400087fe4ff */
[----:B------:R-:W-:Y:S02]  /*1af0*/  IADD3.X R17, R11, UR5, RZ, P4, !PT ;  /* 0x000000050b117c10 */ /* 0x000fe4000a7fe4ff */
[--C-:B------:R-:W-:Y:S02]  /*1b00*/  IADD3.X R9, R9, UR5, R18.reuse, P1, P2 ;  /* 0x0000000509097c10 */ /* 0x100fe40008fe4412 */
[----:B------:R-:W-:Y:S01]  /*1b10*/  IADD3.X R11, R11, UR5, R18, P5, P6 ;  /* 0x000000050b0b7c10 */ /* 0x000fe2000afec412 */
[----:B------:R-:W-:Y:S06]  /*1b20*/  @!P3 BRA `(.L_x_28) ;  /* 0x000000340068b947 */ /* 0x000fec0003800000 */
[----:B------:R-:W-:Y:S01]  /*1b30*/  ISETP.GE.AND P1, PT, R14, 0x1, PT ;  /* 0x000000010e00780c */ /* 0x000fe20003f26270 */
[----:B------:R-:W-:Y:S01]  /*1b40*/  ULDC.64 UR4, c[0x0][0x5b0] ;  /* 0x00016c0000047ab9 */ /* 0x000fe20000000a00 */
[----:B------:R-:W-:Y:S01]  /*1b50*/  ULDC.64 UR6, c[0x0][0x5a8] ;  /* 0x00016a0000067ab9 */ /* 0x000fe20000000a00 */
[----:B------:R-:W-:Y:S01]  /*1b60*/  IMAD R15, R5, UR4, RZ ;  /* 0x00000004050f7c24 */ /* 0x000fe2000f8e02ff */
[----:B------:R-:W-:Y:S01]  /*1b70*/  ISETP.LT.OR P0, PT, R3, 0x1, !P1 ;  /* 0x000000010300780c */ /* 0x000fe20004f01670 */
[C---:B------:R-:W-:Y:S01]  /*1b80*/  IMAD.WIDE.U32 R18, R4.reuse, UR4, R6 ;  /* 0x0000000404127c25 */ /* 0x040fe2000f8e0006 */
[----:B------:R-:W-:Y:S03]  /*1b90*/  BSSY B0, `(.L_x_29) ;  /* 0x0000007000007945 */ /* 0x000fe60003800000 */
[----:B------:R-:W-:Y:S01]  /*1ba0*/  IMAD R15, R4, UR5, R15 ;  /* 0x00000005040f7c24 */ /* 0x000fe2000f8e020f */
[----:B------:R-:W-:-:S04]  /*1bb0*/  IADD3 R18, P2, R18, UR6, RZ ;  /* 0x0000000612127c10 */ /* 0x000fc8000ff5e0ff */
[--C-:B------:R-:W-:Y:S02]  /*1bc0*/  IADD3.X R19, R19, UR7, R15.reuse, P2, !PT ;  /* 0x0000000713137c10 */ /* 0x100fe400097fe40f */
[----:B------:R-:W-:Y:S01]  /*1bd0*/  PRMT R15, RZ, 0x7610, R15 ;  /* 0x00007610ff0f7816 */ /* 0x000fe2000000000f */
[----:B------:R-:W-:Y:S06]  /*1be0*/  @P0 BRA `(.L_x_30) ;  /* 0x0000000000040947 */ /* 0x000fec0003800000 */
[----:B------:R0:W5:Y:S02]  /*1bf0*/  LDG.E.U8 R15, desc[UR12][R18.64] ;  /* 0x0000000c120f7981 */ /* 0x000164000c1e1100 */
.L_x_30:
[----:B------:R-:W-:Y:S05]  /*1c00*/  BSYNC B0 ;  /* 0x0000000000007941 */ /* 0x000fea0003800000 */
.L_x_29:
[----:B-----5:R-:W-:Y:S01]  /*1c10*/  LOP3.LUT R15, R15, 0xff, RZ, 0xc0, !PT ;  /* 0x000000ff0f0f7812 */ /* 0x020fe200078ec0ff */
[----:B------:R-:W-:Y:S01]  /*1c20*/  BSSY B0, `(.L_x_31) ;  /* 0x000000b000007945 */ /* 0x000fe20003800000 */
[----:B------:R-:W-:Y:S02]  /*1c30*/  ISETP.LT.OR P2, PT, R3, 0x2, !P1 ;  /* 0x000000020300780c */ /* 0x000fe40004f41670 */
[----:B------:R-:W-:-:S05]  /*1c40*/  F2FP.F16.E4M3.UNPACK_B R15, R15 ;  /* 0x0000000fff0f723e */ /* 0x000fca00020006ff */
[----:B------:R-:W-:-:S05]  /*1c50*/  HADD2.F32 R15, -RZ, R15.H0_H0 ;  /* 0x2000000fff0f7230 */ /* 0x000fca0000004100 */
[----:B------:R-:W-:-:S04]  /*1c60*/  FMUL R15, R15, R0 ;  /* 0x000000000f0f7220 */ /* 0x000fc80000400000 */
[----:B--2---:R-:W-:-:S05]  /*1c70*/  FFMA R15, R56, R2, R15 ;  /* 0x00000002380f7223 */ /* 0x004fca000000000f */
[----:B------:R-:W-:Y:S02]  /*1c80*/  F2FP.SATFINITE.E4M3.F32.PACK_AB_MERGE_C R21, RZ, R15, RZ ;  /* 0x0000000fff15723e */ /* 0x000fe400048070ff */
[----:B------:R-:W-:-:S03]  /*1c90*/  PRMT R15, RZ, 0x7610, R15 ;  /* 0x00007610ff0f7816 */ /* 0x000fc6000000000f */
[----:B------:R1:W-:Y:S01]  /*1ca0*/  @!P0 STG.E.U8 desc[UR12][R12.64], R21 ;  /* 0x000000150c008986 */ /* 0x0003e2000c10110c */
[----:B------:R-:W-:Y:S05]  /*1cb0*/  @P2 BRA `(.L_x_32) ;  /* 0x0000000000042947 */ /* 0x000fea0003800000 */
[----:B------:R2:W5:Y:S02]  /*1cc0*/  LDG.E.U8 R15, desc[UR12][R18.64+0x1] ;  /* 0x0000010c120f7981 */ /* 0x000564000c1e1100 */
.L_x_32:
[----:B------:R-:W-:Y:S05]  /*1cd0*/  BSYNC B0 ;  /* 0x0000000000007941 */ /* 0x000fea0003800000 */
.L_x_31:
[----:B-----5:R-:W-:Y:S01]  /*1ce0*/  LOP3.LUT R15, R15, 0xff, RZ, 0xc0, !PT ;  /* 0x000000ff0f0f7812 */ /* 0x020fe200078ec0ff */
[----:B------:R-:W-:Y:S01]  /*1cf0*/  BSSY B0, `(.L_x_33) ;  /* 0x0000013000007945 */ /* 0x000fe20003800000 */
[----:B------:R-:W-:Y:S02]  /*1d00*/  IADD3 R23, P0, R4, 0x8, RZ ;  /* 0x0000000804177810 */ /* 0x000fe40007f1e0ff */
[----:B------:R-:W-:-:S03]  /*1d10*/  F2FP.F16.E4M3.UNPACK_B R15, R15 ;  /* 0x0000000fff0f723e */ /* 0x000fc600020006ff */
[----:B------:R-:W-:Y:S01]  /*1d20*/  IMAD.X R56, RZ, RZ, R5, P0 ;  /* 0x000000ffff387224 */ /* 0x000fe200000e0605 */
[----:B------:R-:W-:Y:S01]  /*1d30*/  ISETP.GE.AND P0, PT, R14, 0x9, PT ;  /* 0x000000090e00780c */ /* 0x000fe20003f06270 */
[----:B------:R-:W-:Y:S02]  /*1d40*/  HADD2.F32 R15, -RZ, R15.H0_H0 ;  /* 0x2000000fff0f7230 */ /* 0x000fe40000004100 */
[----:B-1----:R-:W-:Y:S01]  /*1d50*/  IMAD.WIDE.U32 R20, R23, UR4, R6 ;  /* 0x0000000417147c25 */ /* 0x002fe2000f8e0006 */
[----:B------:R-:W-:-:S03]  /*1d60*/  ISETP.LT.OR P3, PT, R3, 0x1, !P0 ;  /* 0x000000010300780c */ /* 0x000fc60004761670 */
[----:B------:R-:W-:Y:S01]  /*1d70*/  FMUL R22, R15, R0 ;  /* 0x000000000f167220 */ /* 0x000fe20000400000 */
[----:B------:R-:W-:Y:S01]  /*1d80*/  IMAD R56, R56, UR4, RZ ;  /* 0x0000000438387c24 */ /* 0x000fe2000f8e02ff */
[----:B------:R-:W-:Y:S02]  /*1d90*/  IADD3 R20, P4, R20, UR6, RZ ;  /* 0x0000000614147c10 */ /* 0x000fe4000ff9e0ff */
[----:B------:R-:W-:Y:S01]  /*1da0*/  FFMA R22, R57, R2, R22 ;  /* 0x0000000239167223 */ /* 0x000fe20000000016 */
[----:B------:R-:W-:Y:S01]  /*1db0*/  IMAD R23, R23, UR5, R56 ;  /* 0x0000000517177c24 */ /* 0x000fe2000f8e0238 */
[----:B------:R-:W-:-:S03]  /*1dc0*/  PRMT R15, RZ, 0x7610, R15 ;  /* 0x00007610ff0f7816 */ /* 0x000fc6000000000f */
[----:B------:R-:W-:Y:S02]  /*1dd0*/  F2FP.SATFINITE.E4M3.F32.PACK_AB_MERGE_C R57, RZ, R22, RZ ;  /* 0x00000016ff39723e */ /* 0x000fe400048070ff */
[----:B------:R-:W-:-:S03]  /*1de0*/  IADD3.X R21, R21, UR7, R23, P4, !PT ;  /* 0x0000000715157c10 */ /* 0x000fc6000a7fe417 */
[----:B------:R1:W-:Y:S01]  /*1df0*/  @!P2 STG.E.U8 desc[UR12][R12.64+0x1], R57 ;  /* 0x000001390c00a986 */ /* 0x0003e2000c10110c */
[----:B------:R-:W-:Y:S05]  /*1e00*/  @P3 BRA `(.L_x_34) ;  /* 0x0000000000043947 */ /* 0x000fea0003800000 */
[----:B------:R3:W5:Y:S02]  /*1e10*/  LDG.E.U8 R15, desc[UR12][R20.64] ;  /* 0x0000000c140f7981 */ /* 0x000764000c1e1100 */
.L_x_34:
[----:B------:R-:W-:Y:S05]  /*1e20*/  BSYNC B0 ;  /* 0x0000000000007941 */ /* 0x000fea0003800000 */
.L_x_33:
[----:B-----5:R-:W-:Y:S01]  /*1e30*/  LOP3.LUT R15, R15, 0xff, RZ, 0xc0, !PT ;  /* 0x000000ff0f0f7812 */ /* 0x020fe200078ec0ff */
[----:B------:R-:W-:Y:S01]  /*1e40*/  BSSY B0, `(.L_x_35) ;  /* 0x000000b000007945 */ /* 0x000fe20003800000 */
[----:B------:R-:W-:Y:S02]  /*1e50*/  ISETP.LT.OR P2, PT, R3, 0x2, !P0 ;  /* 0x000000020300780c */ /* 0x000fe40004741670 */
[----:B------:R-:W-:-:S05]  /*1e60*/  F2FP.F16.E4M3.UNPACK_B R15, R15 ;  /* 0x0000000fff0f723e */ /* 0x000fca00020006ff */
[----:B------:R-:W-:-:S05]  /*1e70*/  HADD2.F32 R15, -RZ, R15.H0_H0 ;  /* 0x2000000fff0f7230 */ /* 0x000fca0000004100 */
[----:B------:R-:W-:-:S04]  /*1e80*/  FMUL R15, R15, R0 ;  /* 0x000000000f0f7220 */ /* 0x000fc80000400000 */
[----:B------:R-:W-:-:S05]  /*1e90*/  FFMA R15, R58, R2, R15 ;  /* 0x000000023a0f7223 */ /* 0x000fca000000000f */
[----:B------:R-:W-:Y:S02]  /*1ea0*/  F2FP.SATFINITE.E4M3.F32.PACK_AB_MERGE_C R23, RZ, R15, RZ ;  /* 0x0000000fff17723e */ /* 0x000fe400048070ff */
[----:B------:R-:W-:-:S03]  /*1eb0*/  PRMT R15, RZ, 0x7610, R15 ;  /* 0x00007610ff0f7816 */ /* 0x000fc6000000000f */
[----:B------:R4:W-:Y:S01]  /*1ec0*/  @!P3 STG.E.U8 desc[UR12][R16.64], R23 ;  /* 0x000000171000b986 */ /* 0x0009e2000c10110c */
[----:B------:R-:W-:Y:S05]  /*1ed0*/  @P2 BRA `(.L_x_36) ;  /* 0x0000000000042947 */ /* 0x000fea0003800000 */
[----:B------:R0:W5:Y:S02]  /*1ee0*/  LDG.E.U8 R15, desc[UR12][R20.64+0x1] ;  /* 0x0000010c140f7981 */ /* 0x000164000c1e1100 */
.L_x_36:
[----:B------:R-:W-:Y:S05]  /*1ef0*/  BSYNC B0 ;  /* 0x0000000000007941 */ /* 0x000fea0003800000 */
.L_x_35:
[----:B-----5:R-:W-:Y:S01]  /*1f00*/  LOP3.LUT R15, R15, 0xff, RZ, 0xc0, !PT ;  /* 0x000000ff0f0f7812 */ /* 0x020fe200078ec0ff */
[----:B------:R-:W-:Y:S01]  /*1f10*/  BSSY B0, `(.L_x_37) ;  /* 0x000000b000007945 */ /* 0x000fe20003800000 */
[----:B------:R-:W-:Y:S02]  /*1f20*/  ISETP.LT.OR P3, PT, R3, 0x9, !P1 ;  /* 0x000000090300780c */ /* 0x000fe40004f61670 */
[----:B------:R-:W-:-:S05]  /*1f30*/  F2FP.F16.E4M3.UNPACK_B R15, R15 ;  /* 0x0000000fff0f723e */ /* 0x000fca00020006ff */
[----:B------:R-:W-:-:S05]  /*1f40*/  HADD2.F32 R15, -RZ, R15.H0_H0 ;  /* 0x2000000fff0f7230 */ /* 0x000fca0000004100 */
[----:B------:R-:W-:Y:S01]  /*1f50*/  FMUL R22, R15, R0 ;  /* 0x000000000f167220 */ /* 0x000fe20000400000 */
[----:B------:R-:W-:-:S03]  /*1f60*/  PRMT R15, RZ, 0x7610, R15 ;  /* 0x00007610ff0f7816 */ /* 0x000fc6000000000f */
[----:B------:R-:W-:-:S05]  /*1f70*/  FFMA R22, R59, R2, R22 ;  /* 0x000000023b167223 */ /* 0x000fca0000000016 */
[----:B----4-:R-:W-:-:S05]  /*1f80*/  F2FP.SATFINITE.E4M3.F32.PACK_AB_MERGE_C R23, RZ, R22, RZ ;  /* 0x00000016ff17723e */ /* 0x010fca00048070ff */
[----:B------:R4:W-:Y:S01]  /*1f90*/  @!P2 STG.E.U8 desc[UR12][R16.64+0x1], R23 ;  /* 0x000001171000a986 */ /* 0x0009e2000c10110c */
[----:B------:R-:W-:Y:S05]  /*1fa0*/  @P3 BRA `(.L_x_38) ;  /* 0x0000000000043947 */ /* 0x000fea0003800000 */
[----:B------:R0:W5:Y:S02]  /*1fb0*/  LDG.E.U8 R15, desc[UR12][R18.64+0x8] ;  /* 0x0000080c120f7981 */ /* 0x000164000c1e1100 */
.L_x_38:
[----:B------:R-:W-:Y:S05]  /*1fc0*/  BSYNC B0 ;  /* 0x0000000000007941 */ /* 0x000fea0003800000 */
.L_x_37:
[----:B-----5:R-:W-:Y:S01]  /*1fd0*/  LOP3.LUT R15, R15, 0xff, RZ, 0xc0, !PT ;  /* 0x000000ff0f0f7812 */ /* 0x020fe200078ec0ff */
[----:B------:R-:W-:Y:S01]  /*1fe0*/  BSSY B0, `(.L_x_39) ;  /* 0x000000b000007945 */ /* 0x000fe20003800000 */
[----:B------:R-:W-:Y:S02]  /*1ff0*/  ISETP.LT.OR P2, PT, R3, 0xa, !P1 ;  /* 0x0000000a0300780c */ /* 0x000fe40004f41670 */
[----:B------:R-:W-:-:S05]  /*2000*/  F2FP.F16.E4M3.UNPACK_B R15, R15 ;  /* 0x0000000fff0f723e */ /* 0x000fca00020006ff */
[----:B------:R-:W-:-:S05]  /*2010*/  HADD2.F32 R15, -RZ, R15.H0_H0 ;  /* 0x2000000fff0f7230 */ /* 0x000fca0000004100 */
[----:B------:R-:W-:-:S04]  /*2020*/  FMUL R15, R15, R0 ;  /* 0x000000000f0f7220 */ /* 0x000fc80000400000 */
[----:B------:R-:W-:-:S05]  /*2030*/  FFMA R15, R60, R2, R15 ;  /* 0x000000023c0f7223 */ /* 0x000fca000000000f */
[----:B----4-:R-:W-:Y:S02]  /*2040*/  F2FP.SATFINITE.E4M3.F32.PACK_AB_MERGE_C R23, RZ, R15, RZ ;  /* 0x0000000fff17723e */ /* 0x010fe400048070ff */
[----:B------:R-:W-:-:S03]  /*2050*/  PRMT R15, RZ, 0x7610, R15 ;  /* 0x00007610ff0f7816 */ /* 0x000fc6000000000f */
[----:B------:R4:W-:Y:S01]  /*2060*/  @!P3 STG.E.U8 desc[UR12][R12.64+0x8], R23 ;  /* 0x000008170c00b986 */ /* 0x0009e2000c10110c */
[----:B------:R-:W-:Y:S05]  /*2070*/  @P2 BRA `(.L_x_40) ;  /* 0x0000000000042947 */ /* 0x000fea0003800000 */
[----:B------:R0:W5:Y:S02]  /*2080*/  LDG.E.U8 R15, desc[UR12][R18.64+0x9] ;  /* 0x0000090c120f7981 */ /* 0x000164000c1e1100 */
.L_x_40:
[----:B------:R-:W-:Y:S05]  /*2090*/  BSYNC B0 ;  /* 0x0000000000007941 */ /* 0x000fea0003800000 */
.L_x_39:
        /* <DEDUP_REMOVED lines=12> */
.L_x_42:
[----:B------:R-:W-:Y:S05]  /*2160*/  BSYNC B0 ;  /* 0x0000000000007941 */ /* 0x000fea0003800000 */
.L_x_41:
        /* <DEDUP_REMOVED lines=12> */
.L_x_44:
[----:B------:R-:W-:Y:S05]  /*2230*/  BSYNC B0 ;  /* 0x0000000000007941 */ /* 0x000fea0003800000 */
.L_x_43:
        /* <DEDUP_REMOVED lines=12> */
.L_x_46:
[----:B------:R-:W-:Y:S05]  /*2300*/  BSYNC B0 ;  /* 0x0000000000007941 */ /* 0x000fea0003800000 */
.L_x_45:
        /* <DEDUP_REMOVED lines=12> */
.L_x_48:
[----:B------:R-:W-:Y:S05]  /*23d0*/  BSYNC B0 ;  /* 0x0000000000007941 */ /* 0x000fea0003800000 */
.L_x_47:
        /* <DEDUP_REMOVED lines=12> */
.L_x_50:
[----:B------:R-:W-:Y:S05]  /*24a0*/  BSYNC B0 ;  /* 0x0000000000007941 */ /* 0x000fea0003800000 */
.L_x_49:
        /* <DEDUP_REMOVED lines=12> */
.L_x_52:
[----:B------:R-:W-:Y:S05]  /*2570*/  BSYNC B0 ;  /* 0x0000000000007941 */ /* 0x000fea0003800000 */
.L_x_51:
        /* <DEDUP_REMOVED lines=12> */
.L_x_54:
[----:B------:R-:W-:Y:S05]  /*2640*/  BSYNC B0 ;  /* 0x0000000000007941 */ /* 0x000fea0003800000 */
.L_x_53:
        /* <DEDUP_REMOVED lines=12> */
.L_x_56:
[----:B------:R-:W-:Y:S05]  /*2710*/  BSYNC B0 ;  /* 0x0000000000007941 */ /* 0x000fea0003800000 */
.L_x_55:
        /* <DEDUP_REMOVED lines=12> */
.L_x_58:
[----:B------:R-:W-:Y:S05]  /*27e0*/  BSYNC B0 ;  /* 0x0000000000007941 */ /* 0x000fea0003800000 */
.L_x_57:
        /* <DEDUP_REMOVED lines=12> */
.L_x_60:
[----:B------:R-:W-:Y:S05]  /*28b0*/  BSYNC B0 ;  /* 0x0000000000007941 */ /* 0x000fea0003800000 */
.L_x_59:
        /* <DEDUP_REMOVED lines=12> */
.L_x_62:
[----:B------:R-:W-:Y:S05]  /*2980*/  BSYNC B0 ;  /* 0x0000000000007941 */ /* 0x000fea0003800000 */
.L_x_61:
        /* <DEDUP_REMOVED lines=12> */
.L_x_64:
[----:B------:R-:W-:Y:S05]  /*2a50*/  BSYNC B0 ;  /* 0x0000000000007941 */ /* 0x000fea0003800000 */
.L_x_63:
        /* <DEDUP_REMOVED lines=12> */
.L_x_66:
[----:B------:R-:W-:Y:S05]  /*2b20*/  BSYNC B0 ;  /* 0x0000000000007941 */ /* 0x000fea0003800000 */
.L_x_65:
        /* <DEDUP_REMOVED lines=12> */
.L_x_68:
[----:B------:R-:W-:Y:S05]  /*2bf0*/  BSYNC B0 ;  /* 0x0000000000007941 */ /* 0x000fea0003800000 */
.L_x_67:
        /* <DEDUP_REMOVED lines=12> */
.L_x_70:
[----:B------:R-:W-:Y:S05]  /*2cc0*/  BSYNC B0 ;  /* 0x0000000000007941 */ /* 0x000fea0003800000 */
.L_x_69:
        /* <DEDUP_REMOVED lines=12> */
.L_x_72:
[----:B------:R-:W-:Y:S05]  /*2d90*/  BSYNC B0 ;  /* 0x0000000000007941 */ /* 0x000fea0003800000 */
.L_x_71:
        /* <DEDUP_REMOVED lines=12> */
.L_x_74:
[----:B------:R-:W-:Y:S05]  /*2e60*/  BSYNC B0 ;  /* 0x0000000000007941 */ /* 0x000fea0003800000 */
.L_x_73:
        /* <DEDUP_REMOVED lines=12> */
.L_x_76:
[----:B------:R-:W-:Y:S05]  /*2f30*/  BSYNC B0 ;  /* 0x0000000000007941 */ /* 0x000fea0003800000 */
.L_x_75:
        /* <DEDUP_REMOVED lines=12> */
.L_x_78:
[----:B------:R-:W-:Y:S05]  /*3000*/  BSYNC B0 ;  /* 0x0000000000007941 */ /* 0x000fea0003800000 */
.L_x_77:
        /* <DEDUP_REMOVED lines=12> */
.L_x_80:
[----:B------:R-:W-:Y:S05]  /*30d0*/  BSYNC B0 ;  /* 0x0000000000007941 */ /* 0x000fea0003800000 */
.L_x_79:
        /* <DEDUP_REMOVED lines=12> */
.L_x_82:
[----:B------:R-:W-:Y:S05]  /*31a0*/  BSYNC B0 ;  /* 0x0000000000007941 */ /* 0x000fea0003800000 */
.L_x_81:
        /* <DEDUP_REMOVED lines=12> */
.L_x_84:
[----:B------:R-:W-:Y:S05]  /*3270*/  BSYNC B0 ;  /* 0x0000000000007941 */ /* 0x000fea0003800000 */
.L_x_83:
        /* <DEDUP_REMOVED lines=12> */
.L_x_86:
[----:B------:R-:W-:Y:S05]  /*3340*/  BSYNC B0 ;  /* 0x0000000000007941 */ /* 0x000fea0003800000 */
.L_x_85:
        /* <DEDUP_REMOVED lines=12> */
.L_x_88:
[----:B------:R-:W-:Y:S05]  /*3410*/  BSYNC B0 ;  /* 0x0000000000007941 */ /* 0x000fea0003800000 */
.L_x_87:
[----:B-----5:R-:W-:Y:S01]  /*3420*/  LOP3.LUT R15, R15, 0xff, RZ, 0xc0, !PT ;  /* 0x000000ff0f0f7812 */ /* 0x020fe200078ec0ff */
[----:B------:R-:W-:Y:S01]  /*3430*/  BSSY B0, `(.L_x_89) ;  /* 0x000000b000007945 */ /* 0x000fe20003800000 */
[----:B------:R-:W-:Y:S02]  /*3440*/  ISETP.LT.OR P2, PT, R3, 0x39, !P0 ;  /* 0x000000390300780c */ /* 0x000fe40004741670 */
[----:B------:R-:W-:-:S05]  /*3450*/  F2FP.F16.E4M3.UNPACK_B R15, R15 ;  /* 0x0000000fff0f723e */ /* 0x000fca00020006ff */
[----:B------:R-:W-:-:S05]  /*3460*/  HADD2.F32 R15, -RZ, R15.H0_H0 ;  /* 0x2000000fff0f7230 */ /* 0x000fca0000004100 */
[----:B0-2---:R-:W-:Y:S01]  /*3470*/  FMUL R18, R15, R0 ;  /* 0x000000000f127220 */ /* 0x005fe20000400000 */
[----:B------:R-:W-:-:S03]  /*3480*/  PRMT R15, RZ, 0x7610, R15 ;  /* 0x00007610ff0f7816 */ /* 0x000fc6000000000f */
[----:B------:R-:W-:-:S05]  /*3490*/  FFMA R18, R85, R2, R18 ;  /* 0x0000000255127223 */ /* 0x000fca0000000012 */
[----:B------:R-:W-:-:S05]  /*34a0*/  F2FP.SATFINITE.E4M3.F32.PACK_AB_MERGE_C R19, RZ, R18, RZ ;  /* 0x00000012ff13723e */ /* 0x000fca00048070ff */
[----:B------:R0:W-:Y:S01]  /*34b0*/  @!P1 STG.E.U8 desc[UR12][R12.64+0x39], R19 ;  /* 0x000039130c009986 */ /* 0x0001e2000c10110c */
[----:B------:R-:W-:Y:S05]  /*34c0*/  @P2 BRA `(.L_x_90) ;  /* 0x0000000000042947 */ /* 0x000fea0003800000 */
[----:B------:R2:W5:Y:S02]  /*34d0*/  LDG.E.U8 R15, desc[UR12][R20.64+0x38] ;  /* 0x0000380c140f7981 */ /* 0x000564000c1e1100 */
.L_x_90:
[----:B------:R-:W-:Y:S05]  /*34e0*/  BSYNC B0 ;  /* 0x0000000000007941 */ /* 0x000fea0003800000 */
.L_x_89:
[----:B-----5:R-:W-:Y:S01]  /*34f0*/  LOP3.LUT R15, R15, 0xff, RZ, 0xc0, !PT ;  /* 0x000000ff0f0f7812 */ /* 0x020fe200078ec0ff */
[----:B------:R-:W-:Y:S01]  /*3500*/  BSSY B0, `(.L_x_91) ;  /* 0x000000b000007945 */ /* 0x000fe20003800000 */
[----:B------:R-:W-:Y:S02]  /*3510*/  ISETP.LT.OR P1, PT, R3, 0x3a, !P0 ;  /* 0x0000003a0300780c */ /* 0x000fe40004721670 */
[----:B------:R-:W-:Y:S02]  /*3520*/  F2FP.F16.E4M3.UNPACK_B R15, R15 ;  /* 0x0000000fff0f723e */ /* 0x000fe400020006ff */
[----:B01--4-:R-:W-:-:S03]  /*3530*/  PRMT R12, RZ, 0x7610, R12 ;  /* 0x00007610ff0c7816 */ /* 0x013fc6000000000c */
[----:B------:R-:W-:-:S05]  /*3540*/  HADD2.F32 R15, -RZ, R15.H0_H0 ;  /* 0x2000000fff0f7230 */ /* 0x000fca0000004100 */
[----:B------:R-:W-:-:S04]  /*3550*/  FMUL R15, R15, R0 ;  /* 0x000000000f0f7220 */ /* 0x000fc80000400000 */
[----:B------:R-:W-:-:S05]  /*3560*/  FFMA R15, R86, R2, R15 ;  /* 0x00000002560f7223 */ /* 0x000fca000000000f */
[----:B------:R-:W-:-:S05]  /*3570*/  F2FP.SATFINITE.E4M3.F32.PACK_AB_MERGE_C R15, RZ, R15, RZ ;  /* 0x0000000fff0f723e */ /* 0x000fca00048070ff */
[----:B------:R0:W-:Y:S01]  /*3580*/  @!P2 STG.E.U8 desc[UR12][R16.64+0x38], R15 ;  /* 0x0000380f1000a986 */ /* 0x0001e2000c10110c */
[----:B------:R-:W-:Y:S05]  /*3590*/  @P1 BRA `(.L_x_92) ;  /* 0x0000000000041947 */ /* 0x000fea0003800000 */
[----:B------:R1:W5:Y:S02]  /*35a0*/  LDG.E.U8 R12, desc[UR12][R20.64+0x39] ;  /* 0x0000390c140c7981 */ /* 0x000364000c1e1100 */
.L_x_92:
[----:B------:R-:W-:Y:S05]  /*35b0*/  BSYNC B0 ;  /* 0x0000000000007941 */ /* 0x000fea0003800000 */
.L_x_91:
[----:B-----5:R-:W-:Y:S01]  /*35c0*/  LOP3.LUT R12, R12, 0xff, RZ, 0xc0, !PT ;  /* 0x000000ff0c0c7812 */ /* 0x020fe200078ec0ff */
[----:B------:R-:W-:Y:S01]  /*35d0*/  BSSY B0, `(.L_x_93) ;  /* 0x0000013000007945 */ /* 0x000fe20003800000 */
[----:B0-----:R-:W-:Y:S02]  /*35e0*/  IADD3 R15, P0, R4, 0x40, RZ ;  /* 0x00000040040f7810 */ /* 0x001fe40007f1e0ff */
[----:B------:R-:W-:-:S03]  /*35f0*/  F2FP.F16.E4M3.UNPACK_B R12, R12 ;  /* 0x0000000cff0c723e */ /* 0x000fc600020006ff */
[----:B------:R-:W-:Y:S01]  /*3600*/  IMAD.X R19, RZ, RZ, R5, P0 ;  /* 0x000000ffff137224 */ /* 0x000fe200000e0605 */
[----:B------:R-:W-:Y:S01]  /*3610*/  ISETP.GE.AND P0, PT, R14, 0x41, PT ;  /* 0x000000410e00780c */ /* 0x000fe20003f06270 */
[----:B------:R-:W-:Y:S02]  /*3620*/  HADD2.F32 R13, -RZ, R12.H0_H0 ;  /* 0x2000000cff0d7230 */ /* 0x000fe40000004100 */
[----:B-123--:R-:W-:Y:S01]  /*3630*/  IMAD R20, R19, UR4, RZ ;  /* 0x0000000413147c24 */ /* 0x00efe2000f8e02ff */
[----:B------:R-:W-:Y:S02]  /*3640*/  ISETP.LT.OR P2, PT, R3, 0x1, !P0 ;  /* 0x000000010300780c */ /* 0x000fe40004741670 */
[----:B------:R-:W-:Y:S01]  /*3650*/  FMUL R18, R13, R0 ;  /* 0x000000000d127220 */ /* 0x000fe20000400000 */
[----:B------:R-:W-:-:S04]  /*3660*/  IMAD.WIDE.U32 R12, R15, UR4, R6 ;  /* 0x000000040f0c7c25 */ /* 0x000fc8000f8e0006 */
[----:B------:R-:W-:Y:S01]  /*3670*/  FFMA R18, R87, R2, R18 ;  /* 0x0000000257127223 */ /* 0x000fe20000000012 */
[----:B------:R-:W-:Y:S01]  /*3680*/  IMAD R15, R15, UR5, R20 ;  /* 0x000000050f0f7c24 */ /* 0x000fe2000f8e0214 */
[----:B------:R-:W-:-:S03]  /*3690*/  IADD3 R12, P3, R12, UR6, RZ ;  /* 0x000000060c0c7c10 */ /* 0x000fc6000ff7e0ff */
[----:B------:R-:W-:Y:S02]  /*36a0*/  F2FP.SATFINITE.E4M3.F32.PACK_AB_MERGE_C R19, RZ, R18, RZ ;  /* 0x00000012ff13723e */ /* 0x000fe400048070ff */
[--C-:B------:R-:W-:Y:S02]  /*36b0*/  IADD3.X R13, R13, UR7, R15.reuse, P3, !PT ;  /* 0x000000070d0d7c10 */ /* 0x100fe40009ffe40f */
[----:B------:R-:W-:Y:S01]  /*36c0*/  PRMT R15, RZ, 0x7610, R15 ;  /* 0x00007610ff0f7816 */ /* 0x000fe2000000000f */
[----:B------:R0:W-:Y:S01]  /*36d0*/  @!P1 STG.E.U8 desc[UR12][R16.64+0x39], R19 ;  /* 0x0000391310009986 */ /* 0x0001e2000c10110c */
[----:B------:R-:W-:Y:S05]  /*36e0*/  @P2 BRA `(.L_x_94) ;  /* 0x0000000000042947 */ /* 0x000fea0003800000 */
[----:B------:R1:W5:Y:S02]  /*36f0*/  LDG.E.U8 R15, desc[UR12][R12.64] ;  /* 0x0000000c0c0f7981 */ /* 0x000364000c1e1100 */
.L_x_94:
[----:B------:R-:W-:Y:S05]  /*3700*/  BSYNC B0 ;  /* 0x0000000000007941 */ /* 0x000fea0003800000 */
.L_x_93:
[----:B-----5:R-:W-:Y:S01]  /*3710*/  LOP3.LUT R15, R15, 0xff, RZ, 0xc0, !PT ;  /* 0x000000ff0f0f7812 */ /* 0x020fe200078ec0ff */
[----:B------:R-:W-:Y:S01]  /*3720*/  BSSY B0, `(.L_x_95) ;  /* 0x000000b000007945 */ /* 0x000fe20003800000 */
[----:B------:R-:W-:Y:S02]  /*3730*/  ISETP.LT.OR P3, PT, R3, 0x2, !P0 ;  /* 0x000000020300780c */ /* 0x000fe40004761670 */
[----:B------:R-:W-:-:S05]  /*3740*/  F2FP.F16.E4M3.UNPACK_B R15, R15 ;  /* 0x0000000fff0f723e */ /* 0x000fca00020006ff */
[----:B------:R-:W-:-:S05]  /*3750*/  HADD2.F32 R15, -RZ, R15.H0_H0 ;  /* 0x2000000fff0f7230 */ /* 0x000fca0000004100 */
[----:B------:R-:W-:-:S04]  /*3760*/  FMUL R15, R15, R0 ;  /* 0x000000000f0f7220 */ /* 0x000fc80000400000 */
[----:B------:R-:W-:-:S05]  /*3770*/  FFMA R15, R24, R2, R15 ;  /* 0x00000002180f7223 */ /* 0x000fca000000000f */
[----:B0-----:R-:W-:Y:S02]  /*3780*/  F2FP.SATFINITE.E4M3.F32.PACK_AB_MERGE_C R17, RZ, R15, RZ ;  /* 0x0000000fff11723e */ /* 0x001fe400048070ff */
[----:B------:R-:W-:-:S03]  /*3790*/  PRMT R15, RZ, 0x7610, R15 ;  /* 0x00007610ff0f7816 */ /* 0x000fc6000000000f */
[----:B------:R0:W-:Y:S01]  /*37a0*/  @!P2 STG.E.U8 desc[UR12][R8.64], R17 ;  /* 0x000000110800a986 */ /* 0x0001e2000c10110c */
[----:B------:R-:W-:Y:S05]  /*37b0*/  @P3 BRA `(.L_x_96) ;  /* 0x0000000000043947 */ /* 0x000fea0003800000 */
[----:B------:R2:W5:Y:S02]  /*37c0*/  LDG.E.U8 R15, desc[UR12][R12.64+0x1] ;  /* 0x0000010c0c0f7981 */ /* 0x000564000c1e1100 */
.L_x_96:
[----:B------:R-:W-:Y:S05]  /*37d0*/  BSYNC B0 ;  /* 0x0000000000007941 */ /* 0x000fea0003800000 */
.L_x_95:
[----:B-----5:R-:W-:Y:S01]  /*37e0*/  LOP3.LUT R15, R15, 0xff, RZ, 0xc0, !PT ;  /* 0x000000ff0f0f7812 */ /* 0x020fe200078ec0ff */
[----:B------:R-:W-:Y:S01]  /*37f0*/  BSSY B0, `(.L_x_97) ;  /* 0x0000013000007945 */ /* 0x000fe20003800000 */
[----:B0-----:R-:W-:Y:S02]  /*3800*/  IADD3 R17, P1, R4, 0x48, RZ ;  /* 0x0000004804117810 */ /* 0x001fe40007f3e0ff */
[----:B------:R-:W-:-:S03]  /*3810*/  F2FP.F16.E4M3.UNPACK_B R15, R15 ;  /* 0x0000000fff0f723e */ /* 0x000fc600020006ff */
[----:B------:R-:W-:Y:S01]  /*3820*/  IMAD.X R5, RZ, RZ, R5, P1 ;  /* 0x000000ffff057224 */ /* 0x000fe200008e0605 */
[----:B------:R-:W-:Y:S01]  /*3830*/  ISETP.GE.AND P1, PT, R14, 0x49, PT ;  /* 0x000000490e00780c */ /* 0x000fe20003f26270 */
[----:B------:R-:W-:Y:S02]  /*3840*/  HADD2.F32 R15, -RZ, R15.H0_H0 ;  /* 0x2000000fff0f7230 */ /* 0x000fe40000004100 */
[----:B------:R-:W-:Y:S01]  /*3850*/  IMAD.WIDE.U32 R6, R17, UR4, R6 ;  /* 0x0000000411067c25 */ /* 0x000fe2000f8e0006 */
[----:B------:R-:W-:-:S03]  /*3860*/  ISETP.LT.OR P2, PT, R3, 0x1, !P1 ;  /* 0x000000010300780c */ /* 0x000fc60004f41670 */
[----:B------:R-:W-:Y:S01]  /*3870*/  FMUL R4, R15, R0 ;  /* 0x000000000f047220 */ /* 0x000fe20000400000 */
[----:B------:R-:W-:-:S03]  /*3880*/  IMAD R16, R5, UR4, RZ ;  /* 0x0000000405107c24 */ /* 0x000fc6000f8e02ff */
[----:B------:R-:W-:Y:S01]  /*3890*/  FFMA R25, R25, R2, R4 ;  /* 0x0000000219197223 */ /* 0x000fe20000000004 */
[----:B------:R-:W-:Y:S01]  /*38a0*/  IMAD R17, R17, UR5, R16 ;  /* 0x0000000511117c24 */ /* 0x000fe2000f8e0210 */
[----:B------:R-:W-:Y:S02]  /*38b0*/  IADD3 R4, P4, R6, UR6, RZ ;  /* 0x0000000606047c10 */ /* 0x000fe4000ff9e0ff */
[----:B------:R-:W-:Y:S02]  /*38c0*/  PRMT R6, RZ, 0x7610, R6 ;  /* 0x00007610ff067816 */ /* 0x000fe40000000006 */
[----:B------:R-:W-:Y:S02]  /*38d0*/  F2FP.SATFINITE.E4M3.F32.PACK_AB_MERGE_C R25, RZ, R25, RZ ;  /* 0x00000019ff19723e */ /* 0x000fe400048070ff */
[----:B------:R-:W-:-:S03]  /*38e0*/  IADD3.X R5, R7, UR7, R17, P4, !PT ;  /* 0x0000000707057c10 */ /* 0x000fc6000a7fe411 */
[----:B------:R0:W-:Y:S01]  /*38f0*/  @!P3 STG.E.U8 desc[UR12][R8.64+0x1], R25 ;  /* 0x000001190800b986 */ /* 0x0001e2000c10110c */
[----:B------:R-:W-:Y:S05]  /*3900*/  @P2 BRA `(.L_x_98) ;  /* 0x0000000000042947 */ /* 0x000fea0003800000 */
[----:B------:R3:W5:Y:S02]  /*3910*/  LDG.E.U8 R6, desc[UR12][R4.64] ;  /* 0x0000000c04067981 */ /* 0x000764000c1e1100 */
.L_x_98:
[----:B------:R-:W-:Y:S05]  /*3920*/  BSYNC B0 ;  /* 0x0000000000007941 */ /* 0x000fea0003800000 */
.L_x_97:
[----:B-----5:R-:W-:Y:S01]  /*3930*/  LOP3.LUT R6, R6, 0xff, RZ, 0xc0, !PT ;  /* 0x000000ff06067812 */ /* 0x020fe200078ec0ff */
[----:B------:R-:W-:Y:S01]  /*3940*/  BSSY B0, `(.L_x_99) ;  /* 0x000000b000007945 */ /* 0x000fe20003800000 */
[----:B------:R-:W-:Y:S02]  /*3950*/  ISETP.LT.OR P3, PT, R3, 0x2, !P1 ;  /* 0x000000020300780c */ /* 0x000fe40004f61670 */
[----:B------:R-:W-:-:S05]  /*3960*/  F2FP.F16.E4M3.UNPACK_B R6, R6 ;  /* 0x00000006ff06723e */ /* 0x000fca00020006ff */
[----:B------:R-:W-:Y:S01]  /*3970*/  HADD2.F32 R7, -RZ, R6.H0_H0 ;  /* 0x20000006ff077230 */ /* 0x000fe20000004100 */
[----:B------:R-:W-:-:S04]  /*3980*/  PRMT R6, RZ, 0x7610, R6 ;  /* 0x00007610ff067816 */ /* 0x000fc80000000006 */
[----:B------:R-:W-:-:S04]  /*3990*/  FMUL R7, R7, R0 ;  /* 0x0000000007077220 */ /* 0x000fc80000400000 */
[----:B------:R-:W-:-:S05]  /*39a0*/  FFMA R7, R26, R2, R7 ;  /* 0x000000021a077223 */ /* 0x000fca0000000007 */
[----:B------:R-:W-:-:S05]  /*39b0*/  F2FP.SATFINITE.E4M3.F32.PACK_AB_MERGE_C R7, RZ, R7, RZ ;  /* 0x00000007ff07723e */ /* 0x000fca00048070ff */
[----:B------:R4:W-:Y:S01]  /*39c0*/  @!P2 STG.E.U8 desc[UR12][R10.64], R7 ;  /* 0x000000070a00a986 */ /* 0x0009e2000c10110c */
[----:B------:R-:W-:Y:S05]  /*39d0*/  @P3 BRA `(.L_x_100) ;  /* 0x0000000000043947 */ /* 0x000fea0003800000 */
[----:B------:R0:W5:Y:S02]  /*39e0*/  LDG.E.U8 R6, desc[UR12][R4.64+0x1] ;  /* 0x0000010c04067981 */ /* 0x000164000c1e1100 */
.L_x_100:
[----:B------:R-:W-:Y:S05]  /*39f0*/  BSYNC B0 ;  /* 0x0000000000007941 */ /* 0x000fea0003800000 */
.L_x_99:
[----:B-----5:R-:W-:Y:S01]  /*3a00*/  LOP3.LUT R6, R6, 0xff, RZ, 0xc0, !PT ;  /* 0x000000ff06067812 */ /* 0x020fe200078ec0ff */
[----:B------:R-:W-:Y:S01]  /*3a10*/  BSSY B0, `(.L_x_101) ;  /* 0x000000b000007945 */ /* 0x000fe20003800000 */
[----:B------:R-:W-:Y:S02]  /*3a20*/  ISETP.LT.OR P2, PT, R3, 0x9, !P0 ;  /* 0x000000090300780c */ /* 0x000fe40004741670 */
[----:B------:R-:W-:-:S05]  /*3a30*/  F2FP.F16.E4M3.UNPACK_B R6, R6 ;  /* 0x00000006ff06723e */ /* 0x000fca00020006ff */
[----:B----4-:R-:W-:-:S05]  /*3a40*/  HADD2.F32 R7, -RZ, R6.H0_H0 ;  /* 0x20000006ff077230 */ /* 0x010fca0000004100 */
[----:B------:R-:W-:-:S04]  /*3a50*/  FMUL R6, R7, R0 ;  /* 0x0000000007067220 */ /* 0x000fc80000400000 */
[----:B------:R-:W-:-:S05]  /*3a60*/  FFMA R6, R27, R2, R6 ;  /* 0x000000021b067223 */ /* 0x000fca0000000006 */
[----:B------:R-:W-:Y:S02]  /*3a70*/  F2FP.SATFINITE.E4M3.F32.PACK_AB_MERGE_C R7, RZ, R6, RZ ;  /* 0x00000006ff07723e */ /* 0x000fe400048070ff */
[----:B------:R-:W-:-:S03]  /*3a80*/  PRMT R6, RZ, 0x7610, R6 ;  /* 0x00007610ff067816 */ /* 0x000fc60000000006 */
[----:B------:R4:W-:Y:S01]  /*3a90*/  @!P3 STG.E.U8 desc[UR12][R10.64+0x1], R7 ;  /* 0x000001070a00b986 */ /* 0x0009e2000c10110c */
[----:B------:R-:W-:Y:S05]  /*3aa0*/  @P2 BRA `(.L_x_102) ;  /* 0x0000000000042947 */ /* 0x000fea0003800000 */
[----:B------:R0:W5:Y:S02]  /*3ab0*/  LDG.E.U8 R6, desc[UR12][R12.64+0x8] ;  /* 0x0000080c0c067981 */ /* 0x000164000c1e1100 */
.L_x_102:
[----:B------:R-:W-:Y:S05]  /*3ac0*/  BSYNC B0 ;  /* 0x0000000000007941 */ /* 0x000fea0003800000 */
.L_x_101:
[----:B-----5:R-:W-:Y:S01]  /*3ad0*/  LOP3.LUT R6, R6, 0xff, RZ, 0xc0, !PT ;  /* 0x000000ff06067812 */ /* 0x020fe200078ec0ff */
[----:B------:R-:W-:Y:S01]  /*3ae0*/  BSSY B0, `(.L_x_103) ;  /* 0x000000b000007945 */ /* 0x000fe20003800000 */
[----:B------:R-:W-:Y:S02]  /*3af0*/  ISETP.LT.OR P3, PT, R3, 0xa, !P0 ;  /* 0x0000000a0300780c */ /* 0x000fe40004761670 */
[----:B------:R-:W-:-:S05]  /*3b00*/  F2FP.F16.E4M3.UNPACK_B R6, R6 ;  /* 0x00000006ff06723e */ /* 0x000fca00020006ff */
[----:B----4-:R-:W-:Y:S01]  /*3b10*/  HADD2.F32 R7, -RZ, R6.H0_H0 ;  /* 0x20000006ff077230 */ /* 0x010fe20000004100 */
[----:B------:R-:W-:-:S04]  /*3b20*/  PRMT R6, RZ, 0x7610, R6 ;  /* 0x00007610ff067816 */ /* 0x000fc80000000006 */
[----:B------:R-:W-:-:S04]  /*3b30*/  FMUL R7, R7, R0 ;  /* 0x0000000007077220 */ /* 0x000fc80000400000 */
[----:B------:R-:W-:-:S05]  /*3b40*/  FFMA R7, R28, R2, R7 ;  /* 0x000000021c077223 */ /* 0x000fca0000000007 */
[----:B------:R-:W-:-:S05]  /*3b50*/  F2FP.SATFINITE.E4M3.F32.PACK_AB_MERGE_C R7, RZ, R7, RZ ;  /* 0x00000007ff07723e */ /* 0x000fca00048070ff */
[----:B------:R4:W-:Y:S01]  /*3b60*/  @!P2 STG.E.U8 desc[UR12][R8.64+0x8], R7 ;  /* 0x000008070800a986 */ /* 0x0009e2000c10110c */
[----:B------:R-:W-:Y:S05]  /*3b70*/  @P3 BRA `(.L_x_104) ;  /* 0x0000000000043947 */ /* 0x000fea0003800000 */
[----:B------:R0:W5:Y:S02]  /*3b80*/  LDG.E.U8 R6, desc[UR12][R12.64+0x9] ;  /* 0x0000090c0c067981 */ /* 0x000164000c1e1100 */
.L_x_104:
[----:B------:R-:W-:Y:S05]  /*3b90*/  BSYNC B0 ;  /* 0x0000000000007941 */ /* 0x000fea0003800000 */
.L_x_103:
        /* <DEDUP_REMOVED lines=12> */
.L_x_106:
[----:B------:R-:W-:Y:S05]  /*3c60*/  BSYNC B0 ;  /* 0x0000000000007941 */ /* 0x000fea0003800000 */
.L_x_105:
        /* <DEDUP_REMOVED lines=12> */
.L_x_108:
[----:B------:R-:W-:Y:S05]  /*3d30*/  BSYNC B0 ;  /* 0x0000000000007941 */ /* 0x000fea0003800000 */
.L_x_107:
        /* <DEDUP_REMOVED lines=12> */
.L_x_110:
[----:B------:R-:W-:Y:S05]  /*3e00*/  BSYNC B0 ;  /* 0x0000000000007941 */ /* 0x000fea0003800000 */
.L_x_109:
        /* <DEDUP_REMOVED lines=12> */
.L_x_112:
[----:B------:R-:W-:Y:S05]  /*3ed0*/  BSYNC B0 ;  /* 0x0000000000007941 */ /* 0x000fea0003800000 */
.L_x_111:
        /* <DEDUP_REMOVED lines=12> */
.L_x_114:
[----:B------:R-:W-:Y:S05]  /*3fa0*/  BSYNC B0 ;  /* 0x0000000000007941 */ /* 0x000fea0003800000 */
.L_x_113:
        /* <DEDUP_REMOVED lines=12> */
.L_x_116:
[----:B------:R-:W-:Y:S05]  /*4070*/  BSYNC B0 ;  /* 0x0000000000007941 */ /* 0x000fea0003800000 */
.L_x_115:
        /* <DEDUP_REMOVED lines=12> */
.L_x_118:
[----:B------:R-:W-:Y:S05]  /*4140*/  BSYNC B0 ;  /* 0x0000000000007941 */ /* 0x000fea0003800000 */
.L_x_117:
        /* <DEDUP_REMOVED lines=12> */
.L_x_120:
[----:B------:R-:W-:Y:S05]  /*4210*/  BSYNC B0 ;  /* 0x0000000000007941 */ /* 0x000fea0003800000 */
.L_x_119:
        /* <DEDUP_REMOVED lines=12> */
.L_x_122:
[----:B------:R-:W-:Y:S05]  /*42e0*/  BSYNC B0 ;  /* 0x0000000000007941 */ /* 0x000fea0003800000 */
.L_x_121:
        /* <DEDUP_REMOVED lines=12> */
.L_x_124:
[----:B------:R-:W-:Y:S05]  /*43b0*/  BSYNC B0 ;  /* 0x0000000000007941 */ /* 0x000fea0003800000 */
.L_x_123:
        /* <DEDUP_REMOVED lines=12> */
.L_x_126:
[----:B------:R-:W-:Y:S05]  /*4480*/  BSYNC B0 ;  /* 0x0000000000007941 */ /* 0x000fea0003800000 */
.L_x_125:
        /* <DEDUP_REMOVED lines=12> */
.L_x_128:
[----:B------:R-:W-:Y:S05]  /*4550*/  BSYNC B0 ;  /* 0x0000000000007941 */ /* 0x000fea0003800000 */
.L_x_127:
        /* <DEDUP_REMOVED lines=12> */
.L_x_130:
[----:B------:R-:W-:Y:S05]  /*4620*/  BSYNC B0 ;  /* 0x0000000000007941 */ /* 0x000fea0003800000 */
.L_x_129:
        /* <DEDUP_REMOVED lines=12> */
.L_x_132:
[----:B------:R-:W-:Y:S05]  /*46f0*/  BSYNC B0 ;  /* 0x0000000000007941 */ /* 0x000fea0003800000 */
.L_x_131:
        /* <DEDUP_REMOVED lines=12> */
.L_x_134:
[----:B------:R-:W-:Y:S05]  /*47c0*/  BSYNC B0 ;  /* 0x0000000000007941 */ /* 0x000fea0003800000 */
.L_x_133:
        /* <DEDUP_REMOVED lines=12> */
.L_x_136:
[----:B------:R-:W-:Y:S05]  /*4890*/  BSYNC B0 ;  /* 0x0000000000007941 */ /* 0x000fea0003800000 */
.L_x_135:
        /* <DEDUP_REMOVED lines=12> */
.L_x_138:
[----:B------:R-:W-:Y:S05]  /*4960*/  BSYNC B0 ;  /* 0x0000000000007941 */ /* 0x000fea0003800000 */
.L_x_137:
        /* <DEDUP_REMOVED lines=12> */
.L_x_140:
[----:B------:R-:W-:Y:S05]  /*4a30*/  BSYNC B0 ;  /* 0x0000000000007941 */ /* 0x000fea0003800000 */
.L_x_139:
        /* <DEDUP_REMOVED lines=12> */
.L_x_142:
[----:B------:R-:W-:Y:S05]  /*4b00*/  BSYNC B0 ;  /* 0x0000000000007941 */ /* 0x000fea0003800000 */
.L_x_141:
[----:B-----5:R-:W-:Y:S01]  /*4b10*/  F2FP.F16.E4M3.UNPACK_B R6, R6 ;  /* 0x00000006ff06723e */ /* 0x020fe200020006ff */
[----:B------:R-:W-:Y:S01]  /*4b20*/  BSSY B0, `(.L_x_143) ;  /* 0x000000a000007945 */ /* 0x000fe20003800000 */
[----:B------:R-:W-:-:S03]  /*4b30*/  ISETP.LT.OR P3, PT, R3, 0x32, !P0 ;  /* 0x000000320300780c */ /* 0x000fc60004761670 */
        /* <DEDUP_REMOVED lines=8> */
.L_x_144:
[----:B------:R-:W-:Y:S05]  /*4bc0*/  BSYNC B0 ;  /* 0x0000000000007941 */ /* 0x000fea0003800000 */
.L_x_143:
[----:B-----5:R-:W-:Y:S01]  /*4bd0*/  F2FP.F16.E4M3.UNPACK_B R6, R6 ;  /* 0x00000006ff06723e */ /* 0x020fe200020006ff */
[----:B------:R-:W-:Y:S01]  /*4be0*/  BSSY B0, `(.L_x_145) ;  /* 0x000000a000007945 */ /* 0x000fe20003800000 */
[----:B------:R-:W-:-:S03]  /*4bf0*/  ISETP.LT.OR P2, PT, R3, 0x31, !P1 ;  /* 0x000000310300780c */ /* 0x000fc60004f41670 */
        /* <DEDUP_REMOVED lines=8> */
.L_x_146:
[----:B------:R-:W-:Y:S05]  /*4c80*/  BSYNC B0 ;  /* 0x0000000000007941 */ /* 0x000fea0003800000 */
.L_x_145:
        /* <DEDUP_REMOVED lines=11> */
.L_x_148:
[----:B------:R-:W-:Y:S05]  /*4d40*/  BSYNC B0 ;  /* 0x0000000000007941 */ /* 0x000fea0003800000 */
.L_x_147:
        /* <DEDUP_REMOVED lines=11> */
.L_x_150:
[----:B------:R-:W-:Y:S05]  /*4e00*/  BSYNC B0 ;  /* 0x0000000000007941 */ /* 0x000fea0003800000 */
.L_x_149:
        /* <DEDUP_REMOVED lines=11> */
.L_x_152:
[----:B------:R-:W-:Y:S05]  /*4ec0*/  BSYNC B0 ;  /* 0x0000000000007941 */ /* 0x000fea0003800000 */
.L_x_151:
        /* <DEDUP_REMOVED lines=11> */
.L_x_154:
[----:B------:R-:W-:Y:S05]  /*4f80*/  BSYNC B0 ;  /* 0x0000000000007941 */ /* 0x000fea0003800000 */
.L_x_153:
[----:B-----5:R-:W-:Y:S01]  /*4f90*/  F2FP.F16.E4M3.UNPACK_B R6, R6 ;  /* 0x00000006ff06723e */ /* 0x020fe200020006ff */
[----:B------:R-:W-:Y:S01]  /*4fa0*/  BSSY B0, `(.L_x_155) ;  /* 0x000000a000007945 */ /* 0x000fe20003800000 */
[----:B------:R-:W-:Y:S02]  /*4fb0*/  ISETP.LT.OR P1, PT, R3, 0x3a, !P1 ;  /* 0x0000003a0300780c */ /* 0x000fe40004f21670 */
[----:B------:R-:W-:Y:S01]  /*4fc0*/  PRMT R3, RZ, 0x7610, R3 ;  /* 0x00007610ff037816 */ /* 0x000fe20000000003 */
[----:B----4-:R-:W-:-:S05]  /*4fd0*/  HADD2.F32 R7, -RZ, R6.H0_H0 ;  /* 0x20000006ff077230 */ /* 0x010fca0000004100 */
[----:B------:R-:W-:-:S04]  /*4fe0*/  FMUL R7, R7, R0 ;  /* 0x0000000007077220 */ /* 0x000fc80000400000 */
[----:B------:R-:W-:-:S05]  /*4ff0*/  FFMA R7, R54, R2, R7 ;  /* 0x0000000236077223 */ /* 0x000fca0000000007 */
[----:B------:R-:W-:-:S05]  /*5000*/  F2FP.SATFINITE.E4M3.F32.PACK_AB_MERGE_C R7, RZ, R7, RZ ;  /* 0x00000007ff07723e */ /* 0x000fca00048070ff */
[----:B------:R4:W-:Y:S01]  /*5010*/  @!P2 STG.E.U8 desc[UR12][R10.64+0x38], R7 ;  /* 0x000038070a00a986 */ /* 0x0009e2000c10110c */
[----:B------:R-:W-:Y:S05]  /*5020*/  @P1 BRA `(.L_x_156) ;  /* 0x0000000000041947 */ /* 0x000fea0003800000 */
[----:B------:R0:W5:Y:S02]  /*5030*/  LDG.E.U8 R3, desc[UR12][R4.64+0x39] ;  /* 0x0000390c04037981 */ /* 0x000164000c1e1100 */
.L_x_156:
[----:B------:R-:W-:Y:S05]  /*5040*/  BSYNC B0 ;  /* 0x0000000000007941 */ /* 0x000fea0003800000 */
.L_x_155:
[----:B-----5:R-:W-:-:S05]  /*5050*/  F2FP.F16.E4M3.UNPACK_B R3, R3 ;  /* 0x00000003ff03723e */ /* 0x020fca00020006ff */
[----:B------:R-:W-:-:S05]  /*5060*/  HADD2.F32 R3, -RZ, R3.H0_H0 ;  /* 0x20000003ff037230 */ /* 0x000fca0000004100 */
[----:B------:R-:W-:-:S04]  /*5070*/  FMUL R0, R3, R0 ;  /* 0x0000000003007220 */ /* 0x000fc80000400000 */
[----:B------:R-:W-:-:S05]  /*5080*/  FFMA R0, R55, R2, R0 ;  /* 0x0000000237007223 */ /* 0x000fca0000000000 */
[----:B------:R-:W-:Y:S01]  /*5090*/  F2FP.SATFINITE.E4M3.F32.PACK_AB_MERGE_C R3, RZ, R0, RZ ;  /* 0x00000000ff03723e */ /* 0x000fe200048070ff */
[----:B------:R-:W-:Y:S06]  /*50a0*/  @P1 EXIT ;  /* 0x000000000000194d */ /* 0x000fec0003800000 */
[----:B------:R-:W-:Y:S01]  /*50b0*/  STG.E.U8 desc[UR12][R10.64+0x39], R3 ;  /* 0x000039030a007986 */ /* 0x000fe2000c10110c */
[----:B------:R-:W-:Y:S05]  /*50c0*/  EXIT ;  /* 0x000000000000794d */ /* 0x000fea0003800000 */
.L_x_28:
[----:B------:R-:W-:Y:S01]  /*50d0*/  ISETP.GE.AND P0, PT, R14, 0x1, PT ;  /* 0x000000010e00780c */ /* 0x000fe20003f06270 */
[-C--:B--2---:R-:W-:Y:S01]  /*50e0*/  FMUL R57, R57, R2.reuse ;  /* 0x0000000239397220 */ /* 0x084fe20000400000 */
[-C--:B------:R-:W-:Y:S01]  /*50f0*/  FMUL R56, R56, R2.reuse ;  /* 0x0000000238387220 */ /* 0x080fe20000400000 */
[----:B------:R-:W-:Y:S01]  /*5100*/  ISETP.GE.AND P2, PT, R14, 0x9, PT ;  /* 0x000000090e00780c */ /* 0x000fe20003f46270 */
[-C--:B------:R-:W-:Y:S01]  /*5110*/  FMUL R58, R58, R2.reuse ;  /* 0x000000023a3a7220 */ /* 0x080fe20000400000 */
[----:B------:R-:W-:Y:S01]  /*5120*/  ISETP.LT.OR P3, PT, R3, 0x2, !P0 ;  /* 0x000000020300780c */ /* 0x000fe20004761670 */
[-C--:B------:R-:W-:Y:S01]  /*5130*/  FMUL R59, R59, R2.reuse ;  /* 0x000000023b3b7220 */ /* 0x080fe20000400000 */
[----:B------:R-:W-:Y:S01]  /*5140*/  ISETP.LT.OR P1, PT, R3, 0x1, !P0 ;  /* 0x000000010300780c */ /* 0x000fe20004721670 */
[-C--:B------:R-:W-:Y:S01]  /*5150*/  FMUL R60, R60, R2.reuse ;  /* 0x000000023c3c7220 */ /* 0x080fe20000400000 */
[----:B------:R-:W-:Y:S01]  /*5160*/  F2FP.SATFINITE.E4M3.F32.PACK_AB_MERGE_C R57, RZ, R57, RZ ;  /* 0x00000039ff39723e */ /* 0x000fe200048070ff */
[----:B------:R-:W-:Y:S01]  /*5170*/  FMUL R61, R61, R2 ;  /* 0x000000023d3d7220 */ /* 0x000fe20000400000 */
[----:B------:R-:W-:Y:S01]  /*5180*/  F2FP.SATFINITE.E4M3.F32.PACK_AB_MERGE_C R5, RZ, R56, RZ ;  /* 0x00000038ff05723e */ /* 0x000fe200048070ff */
[-C--:B------:R-:W-:Y:S01]  /*5190*/  FMUL R62, R62, R2.reuse ;  /* 0x000000023e3e7220 */ /* 0x080fe20000400000 */
[----:B------:R-:W-:Y:S01]  /*51a0*/  ISETP.LT.OR P4, PT, R3, 0x2, !P2 ;  /* 0x000000020300780c */ /* 0x000fe20005781670 */
[-C--:B------:R-:W-:Y:S01]  /*51b0*/  FMUL R63, R63, R2.reuse ;  /* 0x000000023f3f7220 */ /* 0x080fe20000400000 */
[C---:B------:R-:W-:Y:S01]  /*51c0*/  ISETP.LT.OR P5, PT, R3.reuse, 0x9, !P0 ;  /* 0x000000090300780c */ /* 0x040fe200047a1670 */
[-C--:B------:R-:W-:Y:S01]  /*51d0*/  FMUL R64, R64, R2.reuse ;  /* 0x0000000240407220 */ /* 0x080fe20000400000 */
[C---:B------:R-:W-:Y:S01]  /*51e0*/  ISETP.LT.OR P6, PT, R3.reuse, 0xa, !P0 ;  /* 0x0000000a0300780c */ /* 0x040fe200047c1670 */
[----:B------:R-:W-:Y:S01]  /*51f0*/  @!P3 STG.E.U8 desc[UR12][R12.64+0x1], R57 ;  /* 0x000001390c00b986 */ /* 0x000fe2000c10110c */
[----:B------:R-:W-:Y:S01]  /*5200*/  ISETP.LT.OR P3, PT, R3, 0x1, !P2 ;  /* 0x000000010300780c */ /* 0x000fe20005761670 */
[-C--:B------:R-:W-:Y:S01]  /*5210*/  FMUL R65, R65, R2.reuse ;  /* 0x0000000241417220 */ /* 0x080fe20000400000 */
[----:B------:R-:W-:Y:S01]  /*5220*/  F2FP.SATFINITE.E4M3.F32.PACK_AB_MERGE_C R59, RZ, R59, RZ ;  /* 0x0000003bff3b723e */ /* 0x000fe200048070ff */
[----:B------:R0:W-:Y:S01]  /*5230*/  @!P1 STG.E.U8 desc[UR12][R12.64], R5 ;  /* 0x000000050c009986 */ /* 0x0001e2000c10110c */
[----:B------:R-:W-:Y:S01]  /*5240*/  ISETP.LT.OR P1, PT, R3, 0x9, !P2 ;  /* 0x000000090300780c */ /* 0x000fe20005721670 */
[----:B------:R-:W-:Y:S01]  /*5250*/  FMUL R66, R66, R2 ;  /* 0x0000000242427220 */ /* 0x000fe20000400000 */
[----:B------:R-:W-:Y:S01]  /*5260*/  F2FP.SATFINITE.E4M3.F32.PACK_AB_MERGE_C R7, RZ, R60, RZ ;  /* 0x0000003cff07723e */ /* 0x000fe200048070ff */
[----:B------:R-:W-:Y:S01]  /*5270*/  @!P4 STG.E.U8 desc[UR12][R16.64+0x1], R59 ;  /* 0x0000013b1000c986 */ /* 0x000fe2000c10110c */
[----:B------:R-:W-:Y:S01]  /*5280*/  F2FP.SATFINITE.E4M3.F32.PACK_AB_MERGE_C R61, RZ, R61, RZ ;  /* 0x0000003dff3d723e */ /* 0x000fe200048070ff */
[----:B------:R-:W-:Y:S01]  /*5290*/  FMUL R67, R67, R2 ;  /* 0x0000000243437220 */ /* 0x000fe20000400000 */
[----:B------:R-:W-:Y:S01]  /*52a0*/  F2FP.SATFINITE.E4M3.F32.PACK_AB_MERGE_C R15, RZ, R62, RZ ;  /* 0x0000003eff0f723e */ /* 0x000fe200048070ff */
[-C--:B------:R-:W-:Y:S01]  /*52b0*/  FMUL R68, R68, R2.reuse ;  /* 0x0000000244447220 */ /* 0x080fe20000400000 */
[----:B------:R-:W-:Y:S01]  /*52c0*/  ISETP.LT.OR P4, PT, R3, 0x12, !P0 ;  /* 0x000000120300780c */ /* 0x000fe20004781670 */
[-C--:B------:R-:W-:Y:S01]  /*52d0*/  FMUL R69, R69, R2.reuse ;  /* 0x0000000245457220 */ /* 0x080fe20000400000 */
[----:B------:R-:W-:Y:S01]  /*52e0*/  F2FP.SATFINITE.E4M3.F32.PACK_AB_MERGE_C R63, RZ, R63, RZ ;  /* 0x0000003fff3f723e */ /* 0x000fe200048070ff */
[----:B------:R-:W-:Y:S01]  /*52f0*/  FMUL R70, R70, R2 ;  /* 0x0000000246467220 */ /* 0x000fe20000400000 */
[----:B0-----:R-:W-:Y:S01]  /*5300*/  F2FP.SATFINITE.E4M3.F32.PACK_AB_MERGE_C R5, RZ, R58, RZ ;  /* 0x0000003aff05723e */ /* 0x001fe200048070ff */
[-C--:B------:R-:W-:Y:S01]  /*5310*/  FMUL R71, R71, R2.reuse ;  /* 0x0000000247477220 */ /* 0x080fe20000400000 */
[----:B------:R-:W-:Y:S01]  /*5320*/  F2FP.SATFINITE.E4M3.F32.PACK_AB_MERGE_C R65, RZ, R65, RZ ;  /* 0x00000041ff41723e */ /* 0x000fe200048070ff */
[-C--:B------:R-:W-:Y:S01]  /*5330*/  FMUL R72, R72, R2.reuse ;  /* 0x0000000248487220 */ /* 0x080fe20000400000 */
[----:B------:R-:W-:Y:S01]  /*5340*/  F2FP.SATFINITE.E4M3.F32.PACK_AB_MERGE_C R67, RZ, R67, RZ ;  /* 0x00000043ff43723e */ /* 0x000fe200048070ff */
[----:B------:R0:W-:Y:S01]  /*5350*/  @!P3 STG.E.U8 desc[UR12][R16.64], R5 ;  /* 0x000000051000b986 */ /* 0x0001e2000c10110c */
[----:B------:R-:W-:Y:S01]  /*5360*/  ISETP.LT.OR P3, PT, R3, 0xa, !P2 ;  /* 0x0000000a0300780c */ /* 0x000fe20005761670 */
[-C--:B------:R-:W-:Y:S01]  /*5370*/  FMUL R73, R73, R2.reuse ;  /* 0x0000000249497220 */ /* 0x080fe20000400000 */
[----:B------:R-:W-:Y:S01]  /*5380*/  F2FP.SATFINITE.E4M3.F32.PACK_AB_MERGE_C R69, RZ, R69, RZ ;  /* 0x00000045ff45723e */ /* 0x000fe200048070ff */
[----:B------:R1:W-:Y:S01]  /*5390*/  @!P5 STG.E.U8 desc[UR12][R12.64+0x8], R7 ;  /* 0x000008070c00d986 */ /* 0x0003e2000c10110c */
[C---:B------:R-:W-:Y:S01]  /*53a0*/  ISETP.LT.OR P5, PT, R3.reuse, 0x11, !P2 ;  /* 0x000000110300780c */ /* 0x040fe200057a1670 */
[-C--:B------:R-:W-:Y:S01]  /*53b0*/  FMUL R74, R74, R2.reuse ;  /* 0x000000024a4a7220 */ /* 0x080fe20000400000 */
[----:B------:R-:W-:Y:S01]  /*53c0*/  F2FP.SATFINITE.E4M3.F32.PACK_AB_MERGE_C R71, RZ, R71, RZ ;  /* 0x00000047ff47723e */ /* 0x000fe200048070ff */
[----:B------:R-:W-:Y:S01]  /*53d0*/  @!P6 STG.E.U8 desc[UR12][R12.64+0x9], R61 ;  /* 0x0000093d0c00e986 */ /* 0x000fe2000c10110c */
[----:B------:R-:W-:Y:S01]  /*53e0*/  ISETP.LT.OR P6, PT, R3, 0x12, !P2 ;  /* 0x000000120300780c */ /* 0x000fe200057c1670 */
[-C--:B------:R-:W-:Y:S01]  /*53f0*/  FMUL R75, R75, R2.reuse ;  /* 0x000000024b4b7220 */ /* 0x080fe20000400000 */
[-C--:B------:R-:W-:Y:S01]  /*5400*/  FMUL R76, R76, R2.reuse ;  /* 0x000000024c4c7220 */ /* 0x080fe20000400000 */
[----:B------:R2:W-:Y:S01]  /*5410*/  @!P1 STG.E.U8 desc[UR12][R16.64+0x8], R15 ;  /* 0x0000080f10009986 */ /* 0x0005e2000c10110c */
[----:B------:R-:W-:Y:S01]  /*5420*/  ISETP.LT.OR P1, PT, R3, 0x11, !P0 ;  /* 0x000000110300780c */ /* 0x000fe20004721670 */
[----:B------:R-:W-:Y:S01]  /*5430*/  FMUL R77, R77, R2 ;  /* 0x000000024d4d7220 */ /* 0x000fe20000400000 */
[----:B0-----:R-:W-:Y:S01]  /*5440*/  F2FP.SATFINITE.E4M3.F32.PACK_AB_MERGE_C R5, RZ, R64, RZ ;  /* 0x00000040ff05723e */ /* 0x001fe200048070ff */
[----:B------:R-:W-:Y:S01]  /*5450*/  @!P3 STG.E.U8 desc[UR12][R16.64+0x9], R63 ;  /* 0x0000093f1000b986 */ /* 0x000fe2000c10110c */
[----:B-1----:R-:W-:Y:S01]  /*5460*/  F2FP.SATFINITE.E4M3.F32.PACK_AB_MERGE_C R7, RZ, R66, RZ ;  /* 0x00000042ff07723e */ /* 0x002fe200048070ff */
[-C--:B------:R-:W-:Y:S01]  /*5470*/  FMUL R78, R78, R2.reuse ;  /* 0x000000024e4e7220 */ /* 0x080fe20000400000 */
[C---:B------:R-:W-:Y:S01]  /*5480*/  ISETP.LT.OR P3, PT, R3.reuse, 0x19, !P0 ;  /* 0x000000190300780c */ /* 0x040fe20004761670 */
[----:B------:R-:W-:Y:S01]  /*5490*/  @!P4 STG.E.U8 desc[UR12][R12.64+0x11], R65 ;  /* 0x000011410c00c986 */ /* 0x000fe2000c10110c */
[----:B------:R-:W-:Y:S01]  /*54a0*/  ISETP.LT.OR P4, PT, R3, 0x1a, !P0 ;  /* 0x0000001a0300780c */ /* 0x000fe20004781670 */
[-C--:B------:R-:W-:Y:S01]  /*54b0*/  FMUL R79, R79, R2.reuse ;  /* 0x000000024f4f7220 */ /* 0x080fe20000400000 */
[----:B------:R-:W-:Y:S01]  /*54c0*/  F2FP.SATFINITE.E4M3.F32.PACK_AB_MERGE_C R73, RZ, R73, RZ ;  /* 0x00000049ff49723e */ /* 0x000fe200048070ff */
[----:B------:R-:W-:Y:S01]  /*54d0*/  FMUL R81, R81, R2 ;  /* 0x0000000251517220 */ /* 0x000fe20000400000 */
[----:B--2---:R-:W-:Y:S01]  /*54e0*/  F2FP.SATFINITE.E4M3.F32.PACK_AB_MERGE_C R15, RZ, R72, RZ ;  /* 0x00000048ff0f723e */ /* 0x004fe200048070ff */
[----:B------:R0:W-:Y:S01]  /*54f0*/  @!P1 STG.E.U8 desc[UR12][R12.64+0x10], R5 ;  /* 0x000010050c009986 */ /* 0x0001e2000c10110c */
[C---:B------:R-:W-:Y:S01]  /*5500*/  ISETP.LT.OR P1, PT, R3.reuse, 0x21, !P0 ;  /* 0x000000210300780c */ /* 0x040fe20004721670 */
        /* <DEDUP_REMOVED lines=8> */
[----:B------:R-:W-:Y:S01]  /*5590*/  FMUL R83, R83, R2 ;  /* 0x0000000253537220 */ /* 0x000fe20000400000 */
[----:B------:R-:W-:Y:S01]  /*55a0*/  F2FP.SATFINITE.E4M3.F32.PACK_AB_MERGE_C R79, RZ, R79, RZ ;  /* 0x0000004fff4f723e */ /* 0x000fe200048070ff */
[----:B------:R-:W-:Y:S01]  /*55b0*/  @!P4 STG.E.U8 desc[UR12][R12.64+0x19], R69 ;  /* 0x000019450c00c986 */ /* 0x000fe2000c10110c */
[----:B0-----:R-:W-:Y:S01]  /*55c0*/  F2FP.SATFINITE.E4M3.F32.PACK_AB_MERGE_C R5, RZ, R68, RZ ;  /* 0x00000044ff05723e */ /* 0x001fe200048070ff */
[-C--:B------:R-:W-:Y:S01]  /*55d0*/  FMUL R84, R84, R2.reuse ;  /* 0x0000000254547220 */ /* 0x080fe20000400000 */
[----:B------:R-:W-:Y:S01]  /*55e0*/  ISETP.LT.OR P4, PT, R3, 0x22, !P2 ;  /* 0x000000220300780c */ /* 0x000fe20005781670 */
[----:B------:R-:W-:Y:S01]  /*55f0*/  FMUL R85, R85, R2 ;  /* 0x0000000255557220 */ /* 0x000fe20000400000 */
[----:B-1----:R-:W-:Y:S01]  /*5600*/  F2FP.SATFINITE.E4M3.F32.PACK_AB_MERGE_C R7, RZ, R70, RZ ;  /* 0x00000046ff07723e */ /* 0x002fe200048070ff */
[----:B------:R0:W-:Y:S01]  /*5610*/  @!P3 STG.E.U8 desc[UR12][R12.64+0x18], R5 ;  /* 0x000018050c00b986 */ /* 0x0001e2000c10110c */
[C---:B------:R-:W-:Y:S01]  /*5620*/  ISETP.LT.OR P3, PT, R3.reuse, 0x22, !P0 ;  /* 0x000000220300780c */ /* 0x040fe20004761670 */
[-C--:B------:R-:W-:Y:S01]  /*5630*/  FMUL R86, R86, R2.reuse ;  /* 0x0000000256567220 */ /* 0x080fe20000400000 */
[----:B------:R-:W-:Y:S01]  /*5640*/  F2FP.SATFINITE.E4M3.F32.PACK_AB_MERGE_C R81, RZ, R81, RZ ;  /* 0x00000051ff51723e */ /* 0x000fe200048070ff */
[----:B------:R1:W-:Y:S01]  /*5650*/  @!P5 STG.E.U8 desc[UR12][R16.64+0x18], R7 ;  /* 0x000018071000d986 */ /* 0x0003e2000c10110c */
[----:B------:R-:W-:Y:S01]  /*5660*/  ISETP.LT.OR P5, PT, R3, 0x29, !P0 ;  /* 0x000000290300780c */ /* 0x000fe200047a1670 */
[-C--:B------:R-:W-:Y:S01]  /*5670*/  FMUL R87, R87, R2.reuse ;  /* 0x0000000257577220 */ /* 0x080fe20000400000 */
[----:B------:R-:W-:Y:S01]  /*5680*/  F2FP.SATFINITE.E4M3.F32.PACK_AB_MERGE_C R83, RZ, R83, RZ ;  /* 0x00000053ff53723e */ /* 0x000fe200048070ff */
[----:B------:R-:W-:Y:S01]  /*5690*/  @!P6 STG.E.U8 desc[UR12][R16.64+0x19], R71 ;  /* 0x000019471000e986 */ /* 0x000fe2000c10110c */
[C---:B------:R-:W-:Y:S01]  /*56a0*/  ISETP.LT.OR P6, PT, R3.reuse, 0x2a, !P0 ;  /* 0x0000002a0300780c */ /* 0x040fe200047c1670 */
[-C--:B------:R-:W-:Y:S01]  /*56b0*/  FMUL R24, R24, R2.reuse ;  /* 0x0000000218187220 */ /* 0x080fe20000400000 */
[----:B------:R-:W-:Y:S01]  /*56c0*/  F2FP.SATFINITE.E4M3.F32.PACK_AB_MERGE_C R85, RZ, R85, RZ ;  /* 0x00000055ff55723e */ /* 0x000fe200048070ff */
        /* <DEDUP_REMOVED lines=25> */
[----:B------:R-:W-:Y:S01]  /*5860*/  FMUL R32, R32, R2 ;  /* 0x0000000220207220 */ /* 0x000fe20000400000 */
[----:B0-----:R-:W-:Y:S01]  /*5870*/  F2FP.SATFINITE.E4M3.F32.PACK_AB_MERGE_C R5, RZ, R78, RZ ;  /* 0x0000004eff05723e */ /* 0x001fe200048070ff */
[----:B------:R-:W-:Y:S01]  /*5880*/  @!P3 STG.E.U8 desc[UR12][R16.64+0x29], R79 ;  /* 0x0000294f1000b986 */ /* 0x000fe2000c10110c */
[----:B------:R-:W-:Y:S01]  /*5890*/  ISETP.LT.OR P3, PT, R3, 0x3a, !P0 ;  /* 0x0000003a0300780c */ /* 0x000fe20004761670 */
[----:B------:R-:W-:Y:S01]  /*58a0*/  FMUL R33, R33, R2 ;  /* 0x0000000221217220 */ /* 0x000fe20000400000 */
[----:B-1----:R-:W-:Y:S01]  /*58b0*/  F2FP.SATFINITE.E4M3.F32.PACK_AB_MERGE_C R7, RZ, R80, RZ ;  /* 0x00000050ff07723e */ /* 0x002fe200048070ff */
[----:B------:R0:W-:Y:S01]  /*58c0*/  @!P1 STG.E.U8 desc[UR12][R16.64+0x28], R5 ;  /* 0x0000280510009986 */ /* 0x0001e2000c10110c */
[----:B------:R-:W-:Y:S01]  /*58d0*/  ISETP.GE.AND P1, PT, R14, 0x41, PT ;  /* 0x000000410e00780c */ /* 0x000fe20003f26270 */
[-C--:B------:R-:W-:Y:S01]  /*58e0*/  FMUL R34, R34, R2.reuse ;  /* 0x0000000222227220 */ /* 0x080fe20000400000 */
[----:B------:R-:W-:Y:S01]  /*58f0*/  F2FP.SATFINITE.E4M3.F32.PACK_AB_MERGE_C R29, RZ, R29, RZ ;  /* 0x0000001dff1d723e */ /* 0x000fe200048070ff */
[----:B------:R-:W-:Y:S01]  /*5900*/  @!P5 STG.E.U8 desc[UR12][R12.64+0x31], R81 ;  /* 0x000031510c00d986 */ /* 0x000fe2000c10110c */
[----:B------:R-:W-:Y:S01]  /*5910*/  ISETP.LT.OR P5, PT, R3, 0x32, !P2 ;  /* 0x000000320300780c */ /* 0x000fe200057a1670 */
[-C--:B------:R-:W-:Y:S01]  /*5920*/  FMUL R35, R35, R2.reuse ;  /* 0x0000000223237220 */ /* 0x080fe20000400000 */
[----:B------:R-:W-:Y:S01]  /*5930*/  F2FP.SATFINITE.E4M3.F32.PACK_AB_MERGE_C R31, RZ, R31, RZ ;  /* 0x0000001fff1f723e */ /* 0x000fe200048070ff */
[----:B------:R1:W-:Y:S01]  /*5940*/  @!P4 STG.E.U8 desc[UR12][R12.64+0x30], R7 ;  /* 0x000030070c00c986 */ /* 0x0003e2000c10110c */
[C---:B------:R-:W-:Y:S01]  /*5950*/  ISETP.LT.OR P4, PT, R3.reuse, 0x39, !P0 ;  /* 0x000000390300780c */ /* 0x040fe20004781670 */
[-C--:B------:R-:W-:Y:S01]  /*5960*/  FMUL R36, R36, R2.reuse ;  /* 0x0000000224247220 */ /* 0x080fe20000400000 */
[----:B------:R-:W-:Y:S01]  /*5970*/  ISETP.GE.AND P0, PT, R14, 0x49, PT ;  /* 0x000000490e00780c */ /* 0x000fe20003f06270 */
[----:B------:R-:W-:Y:S01]  /*5980*/  @!P6 STG.E.U8 desc[UR12][R16.64+0x30], R15 ;  /* 0x0000300f1000e986 */ /* 0x000fe2000c10110c */
[----:B------:R-:W-:Y:S01]  /*5990*/  ISETP.LT.OR P6, PT, R3, 0x39, !P2 ;  /* 0x000000390300780c */ /* 0x000fe200057c1670 */
[----:B------:R-:W-:Y:S01]  /*59a0*/  FMUL R37, R37, R2 ;  /* 0x0000000225257220 */ /* 0x000fe20000400000 */
[----:B0-----:R-:W-:Y:S01]  /*59b0*/  F2FP.SATFINITE.E4M3.F32.PACK_AB_MERGE_C R5, RZ, R84, RZ ;  /* 0x00000054ff05723e */ /* 0x001fe200048070ff */
[-C--:B------:R-:W-:Y:S01]  /*59c0*/  FMUL R38, R38, R2.reuse ;  /* 0x0000000226267220 */ /* 0x080fe20000400000 */
[C---:B------:R-:W-:Y:S01]  /*59d0*/  ISETP.LT.OR P2, PT, R3.reuse, 0x3a, !P2 ;  /* 0x0000003a0300780c */ /* 0x040fe20005741670 */
[----:B------:R-:W-:Y:S01]  /*59e0*/  @!P5 STG.E.U8 desc[UR12][R16.64+0x31], R83 ;  /* 0x000031531000d986 */ /* 0x000fe2000c10110c */
        /* <DEDUP_REMOVED lines=24> */
[----:B--2---:R-:W-:Y:S01]  /*5b70*/  F2FP.SATFINITE.E4M3.F32.PACK_AB_MERGE_C R7, RZ, R26, RZ ;  /* 0x0000001aff07723e */ /* 0x004fe200048070ff */
[-C--:B------:R-:W-:Y:S01]  /*5b80*/  FMUL R45, R45, R2.reuse ;  /* 0x000000022d2d7220 */ /* 0x080fe20000400000 */
[C---:B------:R-:W-:Y:S01]  /*5b90*/  ISETP.LT.OR P3, PT, R3.reuse, 0x9, !P1 ;  /* 0x000000090300780c */ /* 0x040fe20004f61670 */
[----:B------:R-:W-:Y:S01]  /*5ba0*/  @!P6 STG.E.U8 desc[UR12][R10.64+0x1], R27 ;  /* 0x0000011b0a00e986 */ /* 0x000fe2000c10110c */
[C---:B------:R-:W-:Y:S01]  /*5bb0*/  ISETP.LT.OR P6, PT, R3.reuse, 0xa, !P0 ;  /* 0x0000000a0300780c */ /* 0x040fe200047c1670 */
        /* <DEDUP_REMOVED lines=9> */
[----:B------:R-:W-:Y:S01]  /*5c50*/  ISETP.LT.OR P4, PT, R3, 0x12, !P0 ;  /* 0x000000120300780c */ /* 0x000fe20004781670 */
[-C--:B------:R-:W-:Y:S01]  /*5c60*/  FMUL R49, R49, R2.reuse ;  /* 0x0000000231317220 */ /* 0x080fe20000400000 */
[----:B------:R-:W-:Y:S01]  /*5c70*/  F2FP.SATFINITE.E4M3.F32.PACK_AB_MERGE_C R43, RZ, R43, RZ ;  /* 0x0000002bff2b723e */ /* 0x000fe200048070ff */
[----:B------:R0:W-:Y:S01]  /*5c80*/  @!P3 STG.E.U8 desc[UR12][R8.64+0x8], R5 ;  /* 0x000008050800b986 */ /* 0x0001e2000c10110c */
[C---:B------:R-:W-:Y:S01]  /*5c90*/  ISETP.LT.OR P3, PT, R3.reuse, 0x12, !P1 ;  /* 0x000000120300780c */ /* 0x040fe20004f61670 */
[----:B------:R-:W-:Y:S01]  /*5ca0*/  FMUL R50, R50, R2 ;  /* 0x0000000232327220 */ /* 0x000fe20000400000 */
[----:B-1----:R-:W-:Y:S01]  /*5cb0*/  F2FP.SATFINITE.E4M3.F32.PACK_AB_MERGE_C R7, RZ, R30, RZ ;  /* 0x0000001eff07723e */ /* 0x002fe200048070ff */
[----:B------:R-:W-:Y:S01]  /*5cc0*/  @!P6 STG.E.U8 desc[UR12][R10.64+0x9], R31 ;  /* 0x0000091f0a00e986 */ /* 0x000fe2000c10110c */
[----:B------:R-:W-:Y:S01]  /*5cd0*/  ISETP.LT.OR P6, PT, R3, 0x1a, !P1 ;  /* 0x0000001a0300780c */ /* 0x000fe20004fc1670 */
[-C--:B------:R-:W-:Y:S01]  /*5ce0*/  FMUL R51, R51, R2.reuse ;  /* 0x0000000233337220 */ /* 0x080fe20000400000 */
[----:B------:R-:W-:Y:S01]  /*5cf0*/  F2FP.SATFINITE.E4M3.F32.PACK_AB_MERGE_C R45, RZ, R45, RZ ;  /* 0x0000002dff2d723e */ /* 0x000fe200048070ff */
[----:B------:R1:W-:Y:S01]  /*5d00*/  @!P5 STG.E.U8 desc[UR12][R10.64+0x8], R7 ;  /* 0x000008070a00d986 */ /* 0x0003e2000c10110c */
        /* <DEDUP_REMOVED lines=8> */
[----:B------:R-:W-:Y:S01]  /*5d90*/  ISETP.LT.OR P3, PT, R3, 0x1a, !P0 ;  /* 0x0000001a0300780c */ /* 0x000fe20004761670 */
[----:B------:R-:W-:Y:S01]  /*5da0*/  FMUL R54, R54, R2 ;  /* 0x0000000236367220 */ /* 0x000fe20000400000 */
[----:B------:R-:W-:Y:S01]  /*5db0*/  F2FP.SATFINITE.E4M3.F32.PACK_AB_MERGE_C R49, RZ, R49, RZ ;  /* 0x00000031ff31723e */ /* 0x000fe200048070ff */
[----:B------:R-:W-:Y:S01]  /*5dc0*/  @!P4 STG.E.U8 desc[UR12][R10.64+0x11], R35 ;  /* 0x000011230a00c986 */ /* 0x000fe2000c10110c */
[----:B-1----:R-:W-:Y:S01]  /*5dd0*/  F2FP.SATFINITE.E4M3.F32.PACK_AB_MERGE_C R7, RZ, R36, RZ ;  /* 0x00000024ff07723e */ /* 0x002fe200048070ff */
[----:B------:R-:W-:Y:S01]  /*5de0*/  FMUL R2, R55, R2 ;  /* 0x0000000237027220 */ /* 0x000fe20000400000 */
[----:B------:R-:W-:-:S02]  /*5df0*/  ISETP.LT.OR P4, PT, R3, 0x21, !P1 ;  /* 0x000000210300780c */ /* 0x000fc40004f81670 */
[----:B--2---:R-:W-:Y:S01]  /*5e00*/  F2FP.SATFINITE.E4M3.F32.PACK_AB_MERGE_C R13, RZ, R42, RZ ;  /* 0x0000002aff0d723e */ /* 0x004fe200048070ff */
[----:B------:R0:W-:Y:S01]  /*5e10*/  @!P2 STG.E.U8 desc[UR12][R10.64+0x10], R5 ;  /* 0x000010050a00a986 */ /* 0x0001e2000c10110c */
[C---:B------:R-:W-:Y:S02]  /*5e20*/  ISETP.LT.OR P2, PT, R3.reuse, 0x19, !P0 ;  /* 0x000000190300780c */ /* 0x040fe40004741670 */
[----:B------:R-:W-:Y:S01]  /*5e30*/  F2FP.SATFINITE.E4M3.F32.PACK_AB_MERGE_C R51, RZ, R51, RZ ;  /* 0x00000033ff33723e */ /* 0x000fe200048070ff */
[----:B------:R1:W-:Y:S01]  /*5e40*/  @!P5 STG.E.U8 desc[UR12][R8.64+0x18], R7 ;  /* 0x000018070800d986 */ /* 0x0003e2000c10110c */
[C---:B------:R-:W-:Y:S02]  /*5e50*/  ISETP.LT.OR P5, PT, R3.reuse, 0x22, !P1 ;  /* 0x000000220300780c */ /* 0x040fe40004fa1670 */
[----:B------:R-:W-:Y:S01]  /*5e60*/  F2FP.SATFINITE.E4M3.F32.PACK_AB_MERGE_C R53, RZ, R53, RZ ;  /* 0x00000035ff35723e */ /* 0x000fe200048070ff */
[----:B------:R-:W-:Y:S01]  /*5e70*/  @!P6 STG.E.U8 desc[UR12][R8.64+0x19], R37 ;  /* 0x000019250800e986 */ /* 0x000fe2000c10110c */
[----:B------:R-:W-:-:S02]  /*5e80*/  ISETP.LT.OR P6, PT, R3, 0x21, !P0 ;  /* 0x000000210300780c */ /* 0x000fc400047c1670 */
[----:B0-----:R-:W-:Y:S01]  /*5e90*/  F2FP.SATFINITE.E4M3.F32.PACK_AB_MERGE_C R5, RZ, R38, RZ ;  /* 0x00000026ff05723e */ /* 0x001fe200048070ff */
[----:B------:R-:W-:Y:S01]  /*5ea0*/  @!P3 STG.E.U8 desc[UR12][R10.64+0x19], R39 ;  /* 0x000019270a00b986 */ /* 0x000fe2000c10110c */
[C---:B------:R-:W-:Y:S02]  /*5eb0*/  ISETP.LT.OR P3, PT, R3.reuse, 0x29, !P0 ;  /* 0x000000290300780c */ /* 0x040fe40004761670 */
[----:B-1----:R-:W-:Y:S01]  /*5ec0*/  F2FP.SATFINITE.E4M3.F32.PACK_AB_MERGE_C R7, RZ, R40, RZ ;  /* 0x00000028ff07723e */ /* 0x002fe200048070ff */
[----:B------:R0:W-:Y:S01]  /*5ed0*/  @!P2 STG.E.U8 desc[UR12][R10.64+0x18], R5 ;  /* 0x000018050a00a986 */ /* 0x0001e2000c10110c */
[----:B------:R-:W-:-:S03]  /*5ee0*/  ISETP.LT.OR P2, PT, R3, 0x29, !P1 ;  /* 0x000000290300780c */ /* 0x000fc60004f41670 */
[----:B------:R1:W-:Y:S01]  /*5ef0*/  @!P4 STG.E.U8 desc[UR12][R8.64+0x20], R7 ;  /* 0x000020070800c986 */ /* 0x0003e2000c10110c */
[----:B------:R-:W-:-:S03]  /*5f00*/  ISETP.LT.OR P4, PT, R3, 0x2a, !P0 ;  /* 0x0000002a0300780c */ /* 0x000fc60004781670 */
[----:B------:R-:W-:Y:S01]  /*5f10*/  @!P5 STG.E.U8 desc[UR12][R8.64+0x21], R41 ;  /* 0x000021290800d986 */ /* 0x000fe2000c10110c */
[----:B------:R-:W-:-:S03]  /*5f20*/  ISETP.LT.OR P5, PT, R3, 0x2a, !P1 ;  /* 0x0000002a0300780c */ /* 0x000fc60004fa1670 */
[----:B------:R2:W-:Y:S01]  /*5f30*/  @!P6 STG.E.U8 desc[UR12][R10.64+0x20], R13 ;  /* 0x0000200d0a00e986 */ /* 0x0005e2000c10110c */
[----:B------:R-:W-:Y:S02]  /*5f40*/  ISETP.LT.OR P6, PT, R3, 0x22, !P0 ;  /* 0x000000220300780c */ /* 0x000fe400047c1670 */
[----:B0-----:R-:W-:Y:S02]  /*5f50*/  F2FP.SATFINITE.E4M3.F32.PACK_AB_MERGE_C R5, RZ, R44, RZ ;  /* 0x0000002cff05723e */ /* 0x001fe400048070ff */
[----:B-1----:R-:W-:Y:S02]  /*5f60*/  F2FP.SATFINITE.E4M3.F32.PACK_AB_MERGE_C R7, RZ, R46, RZ ;  /* 0x0000002eff07723e */ /* 0x002fe400048070ff */
[----:B--2---:R-:W-:-:S07]  /*5f70*/  F2FP.SATFINITE.E4M3.F32.PACK_AB_MERGE_C R13, RZ, R48, RZ ;  /* 0x00000030ff0d723e */ /* 0x004fce00048070ff */
[----:B------:R-:W-:Y:S01]  /*5f80*/  @!P6 STG.E.U8 desc[UR12][R10.64+0x21], R43 ;  /* 0x0000212b0a00e986 */ /* 0x000fe2000c10110c */
[----:B------:R-:W-:-:S03]  /*5f90*/  ISETP.LT.OR P6, PT, R3, 0x31, !P1 ;  /* 0x000000310300780c */ /* 0x000fc60004fc1670 */
[----:B------:R0:W-:Y:S01]  /*5fa0*/  @!P2 STG.E.U8 desc[UR12][R8.64+0x28], R5 ;  /* 0x000028050800a986 */ /* 0x0001e2000c10110c */
[----:B------:R-:W-:-:S03]  /*5fb0*/  ISETP.LT.OR P2, PT, R3, 0x32, !P1 ;  /* 0x000000320300780c */ /* 0x000fc60004f41670 */
[----:B------:R-:W-:Y:S01]  /*5fc0*/  @!P5 STG.E.U8 desc[UR12][R8.64+0x29], R45 ;  /* 0x0000292d0800d986 */ /* 0x000fe2000c10110c */
[----:B------:R-:W-:-:S03]  /*5fd0*/  ISETP.LT.OR P5, PT, R3, 0x31, !P0 ;  /* 0x000000310300780c */ /* 0x000fc600047a1670 */
[----:B------:R1:W-:Y:S01]  /*5fe0*/  @!P3 STG.E.U8 desc[UR12][R10.64+0x28], R7 ;  /* 0x000028070a00b986 */ /* 0x0003e2000c10110c */
[C---:B------:R-:W-:Y:S02]  /*5ff0*/  ISETP.LT.OR P3, PT, R3.reuse, 0x39, !P1 ;  /* 0x000000390300780c */ /* 0x040fe40004f61670 */
[C---:B------:R-:W-:Y:S01]  /*6000*/  ISETP.LT.OR P1, PT, R3.reuse, 0x3a, !P1 ;  /* 0x0000003a0300780c */ /* 0x040fe20004f21670 */
[----:B------:R-:W-:Y:S01]  /*6010*/  @!P4 STG.E.U8 desc[UR12][R10.64+0x29], R47 ;  /* 0x0000292f0a00c986 */ /* 0x000fe2000c10110c */
[C---:B------:R-:W-:Y:S02]  /*6020*/  ISETP.LT.OR P4, PT, R3.reuse, 0x32, !P0 ;  /* 0x000000320300780c */ /* 0x040fe40004781670 */
[----:B0-----:R-:W-:Y:S01]  /*6030*/  F2FP.SATFINITE.E4M3.F32.PACK_AB_MERGE_C R5, RZ, R52, RZ ;  /* 0x00000034ff05723e */ /* 0x001fe200048070ff */
[----:B------:R0:W-:Y:S01]  /*6040*/  @!P6 STG.E.U8 desc[UR12][R8.64+0x30], R13 ;  /* 0x0000300d0800e986 */ /* 0x0001e2000c10110c */
[C---:B------:R-:W-:Y:S02]  /*6050*/  ISETP.LT.OR P6, PT, R3.reuse, 0x39, !P0 ;  /* 0x000000390300780c */ /* 0x040fe400047c1670 */
[----:B------:R-:W-:Y:S01]  /*6060*/  ISETP.LT.OR P0, PT, R3, 0x3a, !P0 ;  /* 0x0000003a0300780c */ /* 0x000fe20004701670 */
[----:B------:R2:W-:Y:S01]  /*6070*/  @!P2 STG.E.U8 desc[UR12][R8.64+0x31], R49 ;  /* 0x000031310800a986 */ /* 0x0005e2000c10110c */
[----:B------:R-:W-:-:S02]  /*6080*/  F2FP.SATFINITE.E4M3.F32.PACK_AB_MERGE_C R3, RZ, R50, RZ ;  /* 0x00000032ff03723e */ /* 0x000fc400048070ff */
[----:B-1----:R-:W-:-:S03]  /*6090*/  F2FP.SATFINITE.E4M3.F32.PACK_AB_MERGE_C R7, RZ, R54, RZ ;  /* 0x00000036ff07723e */ /* 0x002fc600048070ff */
[----:B------:R2:W-:Y:S01]  /*60a0*/  @!P5 STG.E.U8 desc[UR12][R10.64+0x30], R3 ;  /* 0x000030030a00d986 */ /* 0x0005e2000c10110c */
[----:B0-----:R-:W-:-:S03]  /*60b0*/  F2FP.SATFINITE.E4M3.F32.PACK_AB_MERGE_C R13, RZ, R2, RZ ;  /* 0x00000002ff0d723e */ /* 0x001fc600048070ff */
[----:B------:R2:W-:Y:S04]  /*60c0*/  @!P4 STG.E.U8 desc[UR12][R10.64+0x31], R51 ;  /* 0x000031330a00c986 */ /* 0x0005e8000c10110c */
[----:B------:R2:W-:Y:S04]  /*60d0*/  @!P3 STG.E.U8 desc[UR12][R8.64+0x38], R5 ;  /* 0x000038050800b986 */ /* 0x0005e8000c10110c */
[----:B------:R2:W-:Y:S04]  /*60e0*/  @!P1 STG.E.U8 desc[UR12][R8.64+0x39], R53 ;  /* 0x0000393508009986 */ /* 0x0005e8000c10110c */
[----:B------:R2:W-:Y:S01]  /*60f0*/  @!P6 STG.E.U8 desc[UR12][R10.64+0x38], R7 ;  /* 0x000038070a00e986 */ /* 0x0005e2000c10110c */
[----:B------:R-:W-:Y:S05]  /*6100*/  @P0 EXIT ;  /* 0x000000000000094d */ /* 0x000fea0003800000 */
[----:B------:R-:W-:Y:S01]  /*6110*/  STG.E.U8 desc[UR12][R10.64+0x39], R13 ;  /* 0x0000390d0a007986 */ /* 0x000fe2000c10110c */
[----:B------:R-:W-:Y:S05]  /*6120*/  EXIT ;  /* 0x000000000000794d */ /* 0x000fea0003800000 */
.L_x_14:
[----:B------:R-:W-:-:S13]  /*6130*/  ISETP.NE.AND P0, PT, R12, RZ, PT ;  /* 0x000000ff0c00720c */ /* 0x000fda0003f05270 */
[----:B------:R-:W-:Y:S05]  /*6140*/  @P0 EXIT ;  /* 0x000000000000094d */ /* 0x000fea0003800000 */
[----:B------:R-:W-:Y:S01]  /*6150*/  ELECT P0, URZ, PT ;  /* 0x00000000003f782f */ /* 0x000fe20003800000 */
[----:B------:R-:W-:-:S12]  /*6160*/  BSSY B0, `(.L_x_157) ;  /* 0x0000072000007945 */ /* 0x000fd80003800000 */
[----:B------:R-:W-:Y:S05]  /*6170*/  @!P0 BRA `(.L_x_158) ;  /* 0x0000000400c08947 */ /* 0x000fea0003800000 */
[----:B------:R-:W-:-:S13]  /*6180*/  ISETP.GE.AND P0, PT, R10, 0x1, PT ;  /* 0x000000010a00780c */ /* 0x000fda0003f06270 */
[----:B------:R-:W-:Y:S05]  /*6190*/  @!P0 BRA `(.L_x_158) ;  /* 0x0000000400b88947 */ /* 0x000fea0003800000 */
[----:B------:R-:W3:Y:S01]  /*61a0*/  S2R R7, SR_CgaCtaId ;  /* 0x0000000000077919 */ /* 0x000ee20000008800 */
[----:B------:R-:W-:Y:S01]  /*61b0*/  LOP3.LUT P0, RZ, R14, 0x1f, RZ, 0xc0, !PT ;  /* 0x0000001f0eff7812 */ /* 0x000fe2000780c0ff */
[----:B------:R-:W-:Y:S01]  /*61c0*/  IMAD.SHL.U32 R20, R15, 0x80, RZ ;  /* 0x000000800f147824 */ /* 0x000fe200078e00ff */
[----:B------:R-:W-:Y:S01]  /*61d0*/  ULDC UR4, c[0x0][0x384] ;  /* 0x0000e10000047ab9 */ /* 0x000fe20000000800 */
[C---:B------:R-:W-:Y:S01]  /*61e0*/  ISETP.NE.AND P1, PT, R3.reuse, RZ, PT ;  /* 0x000000ff0300720c */ /* 0x040fe20003f25270 */
[----:B------:R-:W-:Y:S01]  /*61f0*/  IMAD R14, R8, R9, RZ ;  /* 0x00000009080e7224 */ /* 0x000fe200078e02ff */
[----:B------:R-:W-:Y:S01]  /*6200*/  ISETP.NE.OR P0, PT, R3, RZ, !P0 ;  /* 0x000000ff0300720c */ /* 0x000fe20004705670 */
[----:B------:R-:W-:Y:S01]  /*6210*/  IMAD.HI.U32 R3, R20, UR4, RZ ;  /* 0x0000000414037c27 */ /* 0x000fe2000f8e00ff */
[----:B------:R-:W-:Y:S01]  /*6220*/  ULDC UR5, c[0x0][0x388] ;  /* 0x0000e20000057ab9 */ /* 0x000fe20000000800 */
[----:B------:R-:W-:Y:S02]  /*6230*/  LOP3.LUT R21, R6, 0x2, RZ, 0xfc, !PT ;  /* 0x0000000206157812 */ /* 0x000fe400078efcff */
[----:B------:R-:W-:Y:S01]  /*6240*/  CS2R R8, SRZ ;  /* 0x0000000000087805 */ /* 0x000fe2000001ff00 */
[----:B------:R-:W-:Y:S01]  /*6250*/  IMAD.MOV.U32 R4, RZ, RZ, 0x1 ;  /* 0x00000001ff047424 */ /* 0x000fe200078e00ff */
[----:B------:R-:W-:Y:S01]  /*6260*/  SHF.R.U32.HI R3, RZ, UR5, R3 ;  /* 0x00000005ff037c19 */ /* 0x000fe20008011603 */
[----:B------:R-:W-:-:S02]  /*6270*/  IMAD.MOV.U32 R5, RZ, RZ, RZ ;  /* 0x000000ffff057224 */ /* 0x000fc400078e00ff */
[----:B------:R-:W-:Y:S02]  /*6280*/  IMAD.MOV.U32 R12, RZ, RZ, RZ ;  /* 0x000000ffff0c7224 */ /* 0x000fe400078e00ff */
[----:B---3-5:R-:W-:-:S05]  /*6290*/  IMAD.SHL.U32 R0, R7, 0x20, RZ ;  /* 0x0000002007007824 */ /* 0x028fca00078e00ff */
[----:B------:R-:W-:-:S05]  /*62a0*/  LOP3.LUT R0, R0, 0x20, RZ, 0xc0, !PT ;  /* 0x0000002000007812 */ /* 0x000fca00078ec0ff */
[----:B--2---:R-:W-:Y:S02]  /*62b0*/  IMAD R2, R17, 0x40, R0 ;  /* 0x0000004011027824 */ /* 0x004fe400078e0200 */
[----:B------:R-:W-:Y:S02]  /*62c0*/  IMAD.SHL.U32 R0, R7, 0x400, RZ ;  /* 0x0000040007007824 */ /* 0x000fe400078e00ff */
[----:B------:R-:W-:-:S03]  /*62d0*/  IMAD R7, R11, R14, 0x1 ;  /* 0x000000010b077424 */ /* 0x000fc600078e020e */
[----:B------:R-:W-:-:S07]  /*62e0*/  LOP3.LUT R0, R0, 0x400, RZ, 0xc0, !PT ;  /* 0x0000040000007812 */ /* 0x000fce00078ec0ff */
.L_x_162:
[----:B------:R-:W0:Y:S01]  /*62f0*/  S2R R14, SR_CgaCtaId ;  /* 0x00000000000e7919 */ /* 0x000e220000008800 */
[----:B------:R-:W-:-:S04]  /*6300*/  MOV R13, 0x400 ;  /* 0x00000400000d7802 */ /* 0x000fc80000000f00 */
[----:B0-----:R-:W-:Y:S02]  /*6310*/  LEA R22, R14, R13, 0x18 ;  /* 0x0000000d0e167211 */ /* 0x001fe400078ec0ff */
[----:B------:R-:W-:-:S03]  /*6320*/  SHF.L.U32 R13, R4, 0x1f, RZ ;  /* 0x0000001f040d7819 */ /* 0x000fc600000006ff */
[----:B------:R-:W-:-:S07]  /*6330*/  IMAD R14, R5, 0x8, R22 ;  /* 0x00000008050e7824 */ /* 0x000fce00078e0216 */
.L_x_159:
[----:B0-----:R0:W1:Y:S02]  /*6340*/  SYNCS.PHASECHK.TRANS64.TRYWAIT P2, [R14+URZ+0x37928], R13 ;  /* 0x0379280d0e0075a7 */ /* 0x001064000804017f */
[----:B-1----:R-:W-:Y:S05]  /*6350*/  @!P2 NANOSLEEP.SYNCS 0x989680 ;  /* 0x009896800000a95d */ /* 0x002fea0003900000 */
[----:B------:R-:W1:Y:S02]  /*6360*/  @!P2 SYNCS.PHASECHK.TRANS64 P2, [R14+URZ+0x37928], R13 ;  /* 0x0379280d0e00a5a7 */ /* 0x000e64000804007f */
[----:B-1----:R-:W-:Y:S05]  /*6370*/  @!P2 BRA `(.L_x_159) ;  /* 0xfffffffc00f0a947 */ /* 0x002fea000383ffff */
[----:B0-----:R-:W0:Y:S02]  /*6380*/  @!P1 LDC R13, c[0x0][0x500] ;  /* 0x00014000ff0d9b82 */ /* 0x001e240000000800 */
[----:B0-----:R0:W-:Y:S02]  /*6390*/  @!P1 SYNCS.ARRIVE.TRANS64 RZ, [R14+URZ+0x37800], R13 ;  /* 0x0378000d0eff99a7 */ /* 0x0011e4000800003f */
[----:B0-----:R-:W-:-:S04]  /*63a0*/  PRMT R13, R21, 0x9910, RZ ;  /* 0x00009910150d7816 */ /* 0x001fc800000000ff */
[----:B------:R-:W-:-:S13]  /*63b0*/  ISETP.NE.AND P2, PT, R13, 0x2, PT ;  /* 0x000000020d00780c */ /* 0x000fda0003f45270 */
[----:B------:R-:W-:Y:S05]  /*63c0*/  @P2 BRA `(.L_x_160) ;  /* 0x0000000000042947 */ /* 0x000fea0003800000 */
[----:B------:R-:W-:Y:S01]  /*63d0*/  BPT.TRAP 0x1 ;  /* 0x000000040000795c */ /* 0x000fe20000300000 */
.L_x_160:
[----:B------:R-:W-:Y:S05]  /*63e0*/  @P0 BRA `(.L_x_161) ;  /* 0x0000000000040947 */ /* 0x000fea0003800000 */
[----:B------:R-:W-:Y:S01]  /*63f0*/  BPT.TRAP 0x1 ;  /* 0x000000040000795c */ /* 0x000fe20000300000 */
.L_x_161:
[----:B------:R-:W0:Y:S01]  /*6400*/  LDC R15, c[0x0][0x380] ;  /* 0x0000e000ff0f7b82 */ /* 0x000e220000000800 */
[----:B------:R-:W-:Y:S01]  /*6410*/  R2UR UR4, R3 ;  /* 0x00000000030472ca */ /* 0x000fe200000e0000 */
[----:B------:R-:W-:Y:S01]  /*6420*/  ULDC UR20, c[0x0][0x38c] ;  /* 0x0000e30000147ab9 */ /* 0x000fe20000000800 */
[----:B------:R-:W-:Y:S01]  /*6430*/  R2UR UR5, R20 ;  /* 0x00000000140572ca */ /* 0x000fe200000e0000 */
[----:B------:R-:W-:Y:S01]  /*6440*/  UISETP.NE.AND UP0, UPT, UR20, 0x1, UPT ;  /* 0x000000011400788c */ /* 0x000fe2000bf05270 */
[----:B------:R-:W-:Y:S01]  /*6450*/  R2UR UR17, R14 ;  /* 0x000000000e1172ca */ /* 0x000fe200000e0000 */
[C---:B------:R-:W-:Y:S01]  /*6460*/  VIADD R14, R12.reuse, 0x1 ;  /* 0x000000010c0e7836 */ /* 0x040fe20000000000 */
[----:B------:R-:W-:Y:S01]  /*6470*/  R2UR UR18, R12 ;  /* 0x000000000c1272ca */ /* 0x000fe200000e0000 */
[----:B------:R-:W1:Y:S01]  /*6480*/  LDC.64 R16, c[0x0][0x3b8] ;  /* 0x0000ee00ff107b82 */ /* 0x000e620000000a00 */
[----:B------:R-:W-:Y:S01]  /*6490*/  IMAD R23, R5, 0x800, R0 ;  /* 0x0000080005177824 */ /* 0x000fe200078e0200 */
[----:B------:R-:W-:Y:S01]  /*64a0*/  R2UR UR9, R22 ;  /* 0x00000000160972ca */ /* 0x000fe200000e0000 */
[----:B------:R-:W-:Y:S01]  /*64b0*/  VIADD R7, R7, 0xffffffff ;  /* 0xffffffff07077836 */ /* 0x000fe20000000000 */
[----:B------:R-:W-:Y:S01]  /*64c0*/  R2UR UR16, R5 ;  /* 0x00000000051072ca */ /* 0x000fe200000e0000 */
[----:B------:R-:W-:Y:S01]  /*64d0*/  ULDC.64 UR24, c[0x0][0x198] ;  /* 0x0000660000187ab9 */ /* 0x000fe20000000a00 */
[----:B------:R-:W-:Y:S01]  /*64e0*/  R2UR UR8, R23 ;  /* 0x00000000170872ca */ /* 0x000fe200000e0000 */
[----:B------:R-:W-:Y:S01]  /*64f0*/  @UP0 ULDC.64 UR10, c[0x0][0x390] ;  /* 0x0000e400000a0ab9 */ /* 0x000fe20000000a00 */
[----:B------:R-:W1:Y:S01]  /*6500*/  LDC.64 R18, c[0x0][0x3d8] ;  /* 0x0000f600ff127b82 */ /* 0x000e620000000a00 */
[----:B------:R-:W-:Y:S01]  /*6510*/  R2UR UR12, R9 ;  /* 0x00000000090c72ca */ /* 0x000fe200000e0000 */
[----:B------:R-:W-:Y:S01]  /*6520*/  ULDC.64 UR14, c[0x0][0x3b0] ;  /* 0x0000ec00000e7ab9 */ /* 0x000fe20000000a00 */
[----:B------:R-:W-:Y:S01]  /*6530*/  R2UR UR13, R8 ;  /* 0x00000000080d72ca */ /* 0x000fe200000e0000 */
[----:B------:R-:W-:Y:S01]  /*6540*/  ULDC.64 UR22, c[0x0][0x3d0] ;  /* 0x0000f40000167ab9 */ /* 0x000fe20000000a00 */
[----:B------:R-:W-:Y:S01]  /*6550*/  ISETP.GT.AND P5, PT, R7, 0x1, PT ;  /* 0x000000010700780c */ /* 0x000fe20003fa4270 */
[----:B------:R-:W-:Y:S01]  /*6560*/  VIADD R5, R5, 0x1 ;  /* 0x0000000105057836 */ /* 0x000fe20000000000 */
[----:B------:R-:W-:Y:S01]  /*6570*/  USHF.L.U32 UR18, UR18, 0x5, URZ ;  /* 0x0000000512127899 */ /* 0x000fe2000800063f */
[----:B0-----:R-:W-:Y:S01]  /*6580*/  ISETP.NE.AND P2, PT, R15, 0x1, PT ;  /* 0x000000010f00780c */ /* 0x001fe20003f45270 */
[----:B------:R-:W-:-:S02]  /*6590*/  ULEA UR16, UR16, UR9, 0xc ;  /* 0x0000000910107291 */ /* 0x000fc4000f8e603f */
[----:B------:R-:W-:Y:S01]  /*65a0*/  UIADD3 UR17, UR17, 0x37800, URZ ;  /* 0x0003780011117890 */ /* 0x000fe2000fffe03f */
[C---:B------:R-:W-:Y:S01]  /*65b0*/  ISETP.NE.AND P4, PT, R5.reuse, 0x25, PT ;  /* 0x000000250500780c */ /* 0x040fe20003f85270 */
[----:B------:R-:W-:Y:S01]  /*65c0*/  UIADD3 UR8, UR9, 0x25000, UR8 ;  /* 0x0002500009087890 */ /* 0x000fe2000fffe008 */
[----:B------:R-:W-:Y:S01]  /*65d0*/  UMOV UR26, 0x30000 ;  /* 0x00030000001a7882 */ /* 0x000fe20000000000 */
[----:B------:R-:W-:Y:S01]  /*65e0*/  UMOV UR28, 0x0 ;  /* 0x00000000001c7882 */ /* 0x000fe20000000000 */
[----:B------:R-:W-:Y:S02]  /*65f0*/  UMOV UR29, 0x10000000 ;  /* 0x10000000001d7882 */ /* 0x000fe40000000000 */
[----:B------:R-:W-:Y:S01]  /*6600*/  UMOV UR9, UR17 ;  /* 0x0000001100097c82 */ /* 0x000fe20008000000 */
[----:B------:R-:W-:Y:S02]  /*6610*/  SEL R5, R5, RZ, P4 ;  /* 0x000000ff05057207 */ /* 0x000fe40002000000 */
[----:B------:R-:W-:Y:S01]  /*6620*/  @P2 IMAD.U32 R13, RZ, RZ, UR4 ;  /* 0x00000004ff0d2e24 */ /* 0x000fe2000f8e00ff */
[----:B------:R-:W-:Y:S01]  /*6630*/  UIADD3 UR4, UP1, UR24, 0xf0, URZ ;  /* 0x000000f018047890 */ /* 0x000fe2000ff3e03f */
[----:B-1----:R-:W-:Y:S01]  /*6640*/  IMAD R12, R8, R17, R19 ;  /* 0x00000011080c7224 */ /* 0x002fe200078e0213 */
[----:B------:R-:W-:-:S02]  /*6650*/  UIADD3 UR24, UP2, UR24, 0x1f0, URZ ;  /* 0x000001f018187890 */ /* 0x000fc4000ff5e03f */
[----:B------:R-:W-:Y:S01]  /*6660*/  @P2 R2UR UR5, R13 ;  /* 0x000000000d0522ca */ /* 0x000fe200000e0000 */
[----:B------:R-:W-:Y:S01]  /*6670*/  IMAD R13, R9, R16, R18 ;  /* 0x00000010090d7224 */ /* 0x000fe200078e0212 */
[----:B------:R-:W-:Y:S01]  /*6680*/  ISETP.NE.AND P2, PT, R14, R11, PT ;  /* 0x0000000b0e00720c */ /* 0x000fe20003f45270 */
[----:B------:R-:W0:Y:S03]  /*6690*/  LDC R16, c[0x0][0x3c8] ;  /* 0x0000f200ff107b82 */ /* 0x000e260000000800 */
[----:B------:R-:W-:Y:S01]  /*66a0*/  PRMT R12, R13, 0x40, R12 ;  /* 0x000000400d0c7816 */ /* 0x000fe2000000000c */
[----:B------:R-:W-:-:S06]  /*66b0*/  VIADD R13, R9, 0x1 ;  /* 0x00000001090d7836 */ /* 0x000fcc0000000000 */
[----:B------:R-:W-:Y:S02]  /*66c0*/  UIADD3 UR6, -UR5, URZ, URZ ;  /* 0x0000003f05067290 */ /* 0x000fe4000fffe13f */
[----:B------:R-:W-:Y:S01]  /*66d0*/  UMOV UR21, UR5 ;  /* 0x0000000500157c82 */ /* 0x000fe20008000000 */
[----:B------:R-:W-:Y:S01]  /*66e0*/  @P2 IMAD.MOV R13, RZ, RZ, R9 ;  /* 0x000000ffff0d2224 */ /* 0x000fe200078e0209 */
[----:B------:R-:W-:Y:S02]  /*66f0*/  SEL R9, RZ, 0x1, P4 ;  /* 0x00000001ff097807 */ /* 0x000fe40002000000 */
[----:B------:R-:W-:Y:S01]  /*6700*/  IMAD R15, R15, UR6, R20 ;  /* 0x000000060f0f7c24 */ /* 0x000fe2000f8e0214 */
[----:B------:R-:W-:Y:S01]  /*6710*/  UIMAD.WIDE.U32 UR6, UR5, UR10, URZ ;  /* 0x0000000a050672a5 */ /* 0x000fe2000f8e003f */
[----:B------:R-:W-:Y:S02]  /*6720*/  LOP3.LUT R4, R4, R9, RZ, 0x3c, !PT ;  /* 0x0000000904047212 */ /* 0x000fe400078e3cff */
[----:B------:R-:W-:Y:S01]  /*6730*/  UMOV UR10, UR18 ;  /* 0x00000012000a7c82 */ /* 0x000fe20008000000 */
[----:B------:R-:W-:Y:S01]  /*6740*/  @UP0 USHF.R.U32.HI UR21, URZ, UR11, UR7 ;  /* 0x0000000b3f150299 */ /* 0x000fe20008011607 */
[----:B------:R-:W-:Y:S01]  /*6750*/  R2UR UR19, R15 ;  /* 0x000000000f1372ca */ /* 0x000fe200000e0000 */
[----:B------:R-:W-:Y:S01]  /*6760*/  VIADD R15, R8, 0x1 ;  /* 0x00000001080f7836 */ /* 0x000fe20000000000 */
[----:B------:R-:W-:Y:S01]  /*6770*/  R2UR UR7, R12 ;  /* 0x000000000c0772ca */ /* 0x000fe200000e0000 */
[----:B------:R-:W-:Y:S01]  /*6780*/  UIADD3 UR6, -UR21, URZ, URZ ;  /* 0x0000003f15067290 */ /* 0x000fe2000fffe13f */
[----:B0-----:R-:W-:-:S02]  /*6790*/  ISETP.NE.AND P3, PT, R13, R16, PT ;  /* 0x000000100d00720c */ /* 0x001fc40003f65270 */
[----:B------:R-:W-:Y:S01]  /*67a0*/  R2UR UR11, R2 ;  /* 0x00000000020b72ca */ /* 0x000fe200000e0000 */
[----:B------:R-:W-:Y:S01]  /*67b0*/  UIMAD UR20, UR20, UR6, UR5 ;  /* 0x00000006141472a4 */ /* 0x000fe2000f8e0205 */
[----:B------:R-:W-:Y:S01]  /*67c0*/  SEL R12, R14, RZ, P2 ;  /* 0x000000ff0e0c7207 */ /* 0x000fe20001000000 */
[----:B------:R-:W-:Y:S01]  /*67d0*/  UIADD3.X UR5, URZ, UR25, URZ, UP1, !UPT ;  /* 0x000000193f057290 */ /* 0x000fe20008ffe43f */
[----:B------:R-:W-:Y:S01]  /*67e0*/  SEL R9, R13, RZ, P3 ;  /* 0x000000ff0d097207 */ /* 0x000fe20001800000 */
[----:B------:R-:W-:Y:S02]  /*67f0*/  UIMAD UR20, UR20, UR15, UR23 ;  /* 0x0000000f141472a4 */ /* 0x000fe4000f8e0217 */
[----:B------:R-:W-:Y:S02]  /*6800*/  UIMAD UR19, UR19, UR14, UR22 ;  /* 0x0000000e131372a4 */ /* 0x000fe4000f8e0216 */
[----:B------:R-:W-:Y:S02]  /*6810*/  UPRMT UR6, UR7, 0x5410, URZ ;  /* 0x0000541007067896 */ /* 0x000fe4000800003f */
[----:B------:R-:W-:Y:S01]  /*6820*/  UIADD3.X UR25, URZ, UR25, URZ, UP2, !UPT ;  /* 0x000000193f197290 */ /* 0x000fe200097fe43f */
[----:B------:R-:W-:-:S04]  /*6830*/  @P3 IMAD.MOV R15, RZ, RZ, R8 ;  /* 0x000000ffff0f3224 */ /* 0x000fc800078e0208 */
[----:B------:R-:W-:Y:S02]  /*6840*/  IMAD.MOV.U32 R8, RZ, RZ, R15 ;  /* 0x000000ffff087224 */ /* 0x000fe400078e000f */
[----:B------:R0:W-:Y:S02]  /*6850*/  UTMALDG.4D.IM2COL [UR16], [UR4], UR6 ;  /* 0x00000010040073b4 */ /* 0x0001e40008058006 */
[----:B------:R0:W-:Y:S02]  /*6860*/  UTMALDG.4D.MULTICAST [UR8], [UR24], UR26, desc[UR28] ;  /* 0x00001c08180073b4 */ /* 0x0001e4000801981a */
[----:B0-----:R-:W-:Y:S05]  /*6870*/  @P5 BRA `(.L_x_162) ;  /* 0xfffffff8009c5947 */ /* 0x001fea000383ffff */
.L_x_158:
[----:B------:R-:W-:Y:S05]  /*6880*/  BSYNC B0 ;  /* 0x0000000000007941 */ /* 0x000fea0003800000 */
.L_x_157:
[----:B------:R-:W-:Y:S01]  /*6890*/  ISETP.GE.U32.AND P0, PT, R10, 0x25, PT ;  /* 0x000000250a00780c */ /* 0x000fe20003f06070 */
[----:B------:R-:W-:-:S12]  /*68a0*/  IMAD.MOV.U32 R4, RZ, RZ, 0x1 ;  /* 0x00000001ff047424 */ /* 0x000fd800078e00ff */
[----:B------:R-:W-:Y:S05]  /*68b0*/  @!P0 BRA `(.L_x_163) ;  /* 0x00000000001c8947 */ /* 0x000fea0003800000 */
[----:B--2--5:R-:W-:-:S04]  /*68c0*/  IMAD.WIDE.U32 R2, R10, -0x45306eb3, RZ ;  /* 0xbacf914d0a027825 */ /* 0x024fc800078e00ff */
[----:B------:R-:W-:-:S05]  /*68d0*/  IMAD.IADD R2, R10, 0x1, -R3 ;  /* 0x000000010a027824 */ /* 0x000fca00078e0a03 */
[----:B------:R-:W-:-:S04]  /*68e0*/  LEA.HI R2, R2, R3, RZ, 0x1f ;  /* 0x0000000302027211 */ /* 0x000fc800078ff8ff */
[----:B------:R-:W-:-:S04]  /*68f0*/  SHF.R.U32.HI R2, RZ, 0x5, R2 ;  /* 0x00000005ff027819 */ /* 0x000fc80000011602 */
[----:B------:R-:W-:-:S04]  /*6900*/  LOP3.LUT R2, R2, 0x1, RZ, 0xc0, !PT ;  /* 0x0000000102027812 */ /* 0x000fc800078ec0ff */
[----:B------:R-:W-:-:S04]  /*6910*/  ISETP.NE.U32.AND P0, PT, R2, 0x1, PT ;  /* 0x000000010200780c */ /* 0x000fc80003f05070 */
[----:B------:R-:W-:-:S09]  /*6920*/  SEL R4, RZ, 0x1, !P0 ;  /* 0x00000001ff047807 */ /* 0x000fd20004000000 */
.L_x_163:
[----:B------:R-:W-:Y:S05]  /*6930*/  WARPSYNC.ALL ;  /* 0x0000000000007948 */ /* 0x000fea0003800000 */
[----:B------:R-:W-:-:S13]  /*6940*/  ELECT P0, URZ, PT ;  /* 0x00000000003f782f */ /* 0x000fda0003800000 */
[----:B------:R-:W-:Y:S05]  /*6950*/  @!P0 EXIT ;  /* 0x000000000000894d */ /* 0x000fea0003800000 */
[----:B------:R-:W-:-:S04]  /*6960*/  LOP3.LUT R6, R6, 0x2, RZ, 0xfc, !PT ;  /* 0x0000000206067812 */ /* 0x000fc800078efcff */
[----:B------:R-:W-:-:S13]  /*6970*/  ISETP.NE.AND P0, PT, R6, 0x3, PT ;  /* 0x000000030600780c */ /* 0x000fda0003f05270 */
[----:B------:R-:W-:Y:S05]  /*6980*/  @!P0 BRA `(.L_x_164) ;  /* 0x0000000000048947 */ /* 0x000fea0003800000 */
[----:B------:R-:W-:Y:S01]  /*6990*/  BPT.TRAP 0x1 ;  /* 0x000000040000795c */ /* 0x000fe20000300000 */
.L_x_164:
[----:B------:R-:W0:Y:S01]  /*69a0*/  S2R R5, SR_CgaCtaId ;  /* 0x0000000000057919 */ /* 0x000e220000008800 */
[----:B--2--5:R-:W-:Y:S01]  /*69b0*/  IMAD.WIDE.U32 R2, R10, -0x45306eb3, RZ ;  /* 0xbacf914d0a027825 */ /* 0x024fe200078e00ff */
[----:B---3--:R-:W-:-:S03]  /*69c0*/  MOV R0, 0x400 ;  /* 0x0000040000007802 */ /* 0x008fc60000000f00 */
[----:B------:R-:W-:-:S05]  /*69d0*/  IMAD.IADD R2, R10, 0x1, -R3 ;  /* 0x000000010a027824 */ /* 0x000fca00078e0a03 */
[----:B------:R-:W-:-:S04]  /*69e0*/  LEA.HI R2, R2, R3, RZ, 0x1f ;  /* 0x0000000302027211 */ /* 0x000fc800078ff8ff */
[----:B------:R-:W-:-:S05]  /*69f0*/  SHF.R.U32.HI R3, RZ, 0x5, R2 ;  /* 0x00000005ff037819 */ /* 0x000fca0000011602 */
[----:B------:R-:W-:Y:S01]  /*6a00*/  IMAD R3, R3, -0x25, R10 ;  /* 0xffffffdb03037824 */ /* 0x000fe200078e020a */
[----:B0-----:R-:W-:Y:S02]  /*6a10*/  LEA R0, R5, R0, 0x18 ;  /* 0x0000000005007211 */ /* 0x001fe400078ec0ff */
[----:B------:R-:W-:-:S03]  /*6a20*/  SHF.L.U32 R5, R4, 0x1f, RZ ;  /* 0x0000001f04057819 */ /* 0x000fc600000006ff */
[----:B------:R-:W-:-:S04]  /*6a30*/  VIADD R0, R0, 0x37928 ;  /* 0x0003792800007836 */ /* 0x000fc80000000000 */
[----:B------:R-:W-:-:S07]  /*6a40*/  IMAD R2, R3, 0x8, R0 ;  /* 0x0000000803027824 */ /* 0x000fce00078e0200 */
.L_x_165:
[----:B0-----:R0:W1:Y:S02]  /*6a50*/  SYNCS.PHASECHK.TRANS64.TRYWAIT P0, [R2+URZ], R5 ;  /* 0x00000005020075a7 */ /* 0x001064000800017f */
[----:B-1----:R-:W-:Y:S05]  /*6a60*/  @!P0 NANOSLEEP.SYNCS 0x989680 ;  /* 0x009896800000895d */ /* 0x002fea0003900000 */
[----:B------:R-:W1:Y:S02]  /*6a70*/  @!P0 SYNCS.PHASECHK.TRANS64 P0, [R2+URZ], R5 ;  /* 0x00000005020085a7 */ /* 0x000e64000800007f */
[----:B-1----:R-:W-:Y:S05]  /*6a80*/  @!P0 BRA `(.L_x_165) ;  /* 0xfffffffc00f08947 */ /* 0x002fea000383ffff */
[----:B------:R-:W-:-:S05]  /*6a90*/  VIADD R3, R3, 0x1 ;  /* 0x0000000103037836 */ /* 0x000fca0000000000 */
[----:B------:R-:W-:-:S04]  /*6aa0*/  ISETP.NE.AND P0, PT, R3, 0x25, PT ;  /* 0x000000250300780c */ /* 0x000fc80003f05270 */
[----:B0-----:R-:W-:Y:S02]  /*6ab0*/  SEL R5, RZ, 0x1, P0 ;  /* 0x00000001ff057807 */ /* 0x001fe40000000000 */
[----:B------:R-:W-:Y:S02]  /*6ac0*/  SEL R3, R3, RZ, P0 ;  /* 0x000000ff03037207 */ /* 0x000fe40000000000 */
[----:B------:R-:W-:-:S03]  /*6ad0*/  LOP3.LUT R7, R4, R5, RZ, 0x3c, !PT ;  /* 0x0000000504077212 */ /* 0x000fc600078e3cff */
[----:B------:R-:W-:Y:S01]  /*6ae0*/  IMAD R2, R3, 0x8, R0 ;  /* 0x0000000803027824 */ /* 0x000fe200078e0200 */
[----:B------:R-:W-:-:S07]  /*6af0*/  SHF.L.U32 R5, R7, 0x1f, RZ ;  /* 0x0000001f07057819 */ /* 0x000fce00000006ff */
.L_x_166:
        /* <DEDUP_REMOVED lines=11> */
.L_x_167:
        /* <DEDUP_REMOVED lines=11> */
.L_x_168:
        /* <DEDUP_REMOVED lines=11> */
.L_x_169:
        /* <DEDUP_REMOVED lines=11> */
.L_x_170:
        /* <DEDUP_REMOVED lines=11> */
.L_x_171:
        /* <DEDUP_REMOVED lines=11> */
.L_x_172:
        /* <DEDUP_REMOVED lines=11> */
.L_x_173:
        /* <DEDUP_REMOVED lines=11> */
.L_x_174:
        /* <DEDUP_REMOVED lines=11> */
.L_x_175:
        /* <DEDUP_REMOVED lines=11> */
.L_x_176:
        /* <DEDUP_REMOVED lines=11> */
.L_x_177:
        /* <DEDUP_REMOVED lines=11> */
.L_x_178:
        /* <DEDUP_REMOVED lines=11> */
.L_x_179:
        /* <DEDUP_REMOVED lines=11> */
.L_x_180:
        /* <DEDUP_REMOVED lines=11> */
.L_x_181:
        /* <DEDUP_REMOVED lines=11> */
.L_x_182:
        /* <DEDUP_REMOVED lines=11> */
.L_x_183:
        /* <DEDUP_REMOVED lines=11> */
.L_x_184:
        /* <DEDUP_REMOVED lines=11> */
.L_x_185:
        /* <DEDUP_REMOVED lines=11> */
.L_x_186:
        /* <DEDUP_REMOVED lines=11> */
.L_x_187:
        /* <DEDUP_REMOVED lines=11> */
.L_x_188:
        /* <DEDUP_REMOVED lines=11> */
.L_x_189:
        /* <DEDUP_REMOVED lines=11> */
.L_x_190:
        /* <DEDUP_REMOVED lines=11> */
.L_x_191:
        /* <DEDUP_REMOVED lines=11> */
.L_x_192:
        /* <DEDUP_REMOVED lines=11> */
.L_x_193:
        /* <DEDUP_REMOVED lines=11> */
.L_x_194:
        /* <DEDUP_REMOVED lines=11> */
.L_x_195:
        /* <DEDUP_REMOVED lines=11> */
.L_x_196:
        /* <DEDUP_REMOVED lines=11> */
.L_x_197:
        /* <DEDUP_REMOVED lines=11> */
.L_x_198:
        /* <DEDUP_REMOVED lines=11> */
.L_x_199:
        /* <DEDUP_REMOVED lines=11> */
.L_x_200:
        /* <DEDUP_REMOVED lines=11> */
.L_x_201:
[----:B0-----:R0:W1:Y:S02]  /*8310*/  SYNCS.PHASECHK.TRANS64.TRYWAIT P0, [R3+URZ], R0 ;  /* 0x00000000030075a7 */ /* 0x001064000800017f */
[----:B-1----:R-:W-:Y:S05]  /*8320*/  @!P0 NANOSLEEP.SYNCS 0x989680 ;  /* 0x009896800000895d */ /* 0x002fea0003900000 */
[----:B------:R-:W1:Y:S02]  /*8330*/  @!P0 SYNCS.PHASECHK.TRANS64 P0, [R3+URZ], R0 ;  /* 0x00000000030085a7 */ /* 0x000e64000800007f */
[----:B-1----:R-:W-:Y:S05]  /*8340*/  @P0 EXIT ;  /* 0x000000000000094d */ /* 0x002fea0003800000 */
[----:B------:R-:W-:Y:S05]  /*8350*/  BRA `(.L_x_201) ;  /* 0xfffffffc00ec7947 */ /* 0x000fea000383ffff */
.L_x_202:
[----:B------:R-:W-:-:S00]  /*8360*/  BRA `(.L_x_202) ;  /* 0xfffffffc00fc7947 */ /* 0x000fc0000383ffff */
[----:B------:R-:W-:-:S00]  /*8370*/  NOP ;  /* 0x0000000000007918 */ /* 0x000fc00000000000 */
        /* <DEDUP_REMOVED lines=8> */
.L_x_203:


//--------------------- .nv.shared._ZN7cutlass13device_kernelINS_4conv6kernel13ConvUniversalINS1_16ConvProblemShapeILNS1_8OperatorE0ELi2EEENS1_10collective14CollectiveConvINS1_46MainloopSm90TmaGmmaWarpSpecializedImplicitGemmILS5_0ELi37ELi2EN4cute5tupleIJNSA_1CILi2EEENSC_ILi1EEESE_EEENS1_36KernelImplicitTmaWarpSpecializedSm90ELi1EEENSB_IJNSC_ILi128EEENSC_ILi64EEENSB_IJNSC_ILi32EEEEEEEEENS_12float_e4m3_tESN_NSA_8TiledMMAINSA_8MMA_AtomIJNSA_4SM904GMMA30MMA_64x64x32_F32E4M3E4M3_SS_TNILNSR_7ScaleInE1ELST_1EEEEEENSA_6LayoutINSB_IJSE_SE_SE_EEENSB_IJNSC_ILi0EEESY_SY_EEEEENSB_IJNSA_10UnderscoreES11_S11_EEEEENS7_6detail26Sm90ImplicitGemmTileTraitsINSA_20SM90_TMA_LOAD_IM2COLENSA_14ComposedLayoutINSA_7SwizzleILi1ELi4ELi3EEENSA_18smem_ptr_flag_bitsILi8EEENSW_INSB_IJNSB_IJNSC_ILi8EEENSC_ILi16EEEEEENSB_IJSK_SE_EEENSB_IJSE_NSC_ILi37EEEEEEEEENSB_IJNSB_IJSK_NSC_ILi256EEEEEENSB_IJSE_SY_EEENSB_IJSY_NSC_ILi4096EEEEEEEEEEEEEvEENS15_INSA_23SM90_TMA_LOAD_MULTICASTENS17_IS19_S1B_NSW_INSB_IJNSB_IJS1C_S1C_EEES1F_S1H_EEENSB_IJS1K_S1L_NSB_IJSY_NSC_ILi2048EEEEEEEEEEEEEvEEEENS_8epilogue10collective6detail29Sm90TmaWarpSpecializedAdapterINS23_15DefaultEpilogueISN_NSB_IJNSB_IJlllEEESE_SY_EEES28_NS22_6thread17LinearCombinationISN_Li1EffLNS29_9ScaleType4KindE0ELNS_15FloatRoundStyleE2ESN_EENS_4gemm15EpilogueDefaultEEEEEvvEEEEvNT_6ParamsE --------------------------
	.section	.nv.shared._ZN7cutlass13device_kernelINS_4conv6kernel13ConvUniversalINS1_16ConvProblemShapeILNS1_8OperatorE0ELi2EEENS1_10collective14CollectiveConvINS1_46MainloopSm90TmaGmmaWarpSpecializedImplicitGemmILS5_0ELi37ELi2EN4cute5tupleIJNSA_1CILi2EEENSC_ILi1EEESE_EEENS1_36KernelImplicitTmaWarpSpecializedSm90ELi1EEENSB_IJNSC_ILi128EEENSC_ILi64EEENSB_IJNSC_ILi32EEEEEEEEENS_12float_e4m3_tESN_NSA_8TiledMMAINSA_8MMA_AtomIJNSA_4SM904GMMA30MMA_64x64x32_F32E4M3E4M3_SS_TNILNSR_7ScaleInE1ELST_1EEEEEENSA_6LayoutINSB_IJSE_SE_SE_EEENSB_IJNSC_ILi0EEESY_SY_EEEEENSB_IJNSA_10UnderscoreES11_S11_EEEEENS7_6detail26Sm90ImplicitGemmTileTraitsINSA_20SM90_TMA_LOAD_IM2COLENSA_14ComposedLayoutINSA_7SwizzleILi1ELi4ELi3EEENSA_18smem_ptr_flag_bitsILi8EEENSW_INSB_IJNSB_IJNSC_ILi8EEENSC_ILi16EEEEEENSB_IJSK_SE_EEENSB_IJSE_NSC_ILi37EEEEEEEEENSB_IJNSB_IJSK_NSC_ILi256EEEEEENSB_IJSE_SY_EEENSB_IJSY_NSC_ILi4096EEEEEEEEEEEEEvEENS15_INSA_23SM90_TMA_LOAD_MULTICASTENS17_IS19_S1B_NSW_INSB_IJNSB_IJS1C_S1C_EEES1F_S1H_EEENSB_IJS1K_S1L_NSB_IJSY_NSC_ILi2048EEEEEEEEEEEEEvEEEENS_8epilogue10collective6detail29Sm90TmaWarpSpecializedAdapterINS23_15DefaultEpilogueISN_NSB_IJNSB_IJlllEEESE_SY_EEES28_NS22_6thread17LinearCombinationISN_Li1EffLNS29_9ScaleType4KindE0ELNS_15FloatRoundStyleE2ESN_EENS_4gemm15EpilogueDefaultEEEEEvvEEEEvNT_6ParamsE,"aw",@nobits
	.sectionflags	@""
	.align	16
	.zero		1024


//--------------------- .nv.shared.reserved.0     --------------------------
	.section	.nv.shared.reserved.0,"aw",@nobits
	.weak		__nv_reservedSMEM_offset_0_alias
	.size		__nv_reservedSMEM_offset_0_alias, 0, 0
	.other		__nv_reservedSMEM_offset_0_alias,@"STO_CUDA_RESERVED_SHARED STV_DEFAULT"
__nv_reservedSMEM_offset_0_alias:
	.zero		0


//--------------------- .nv.global                --------------------------
	.section	.nv.global,"aw",@nobits
.nv.global:
	.type		_ZN39_INTERNAL_9b8df1c0_4_k_cu_4487b0a1_27114cute1_E,@object
	.size		_ZN39_INTERNAL_9b8df1c0_4_k_cu_4487b0a1_27114cute1_E,(_ZN39_INTERNAL_9b8df1c0_4_k_cu_4487b0a1_27114cuda3std3__45__cpo6cbeginE - _ZN39_INTERNAL_9b8df1c0_4_k_cu_4487b0a1_27114cute1_E)
_ZN39_INTERNAL_9b8df1c0_4_k_cu_4487b0a1_27114cute1_E:
	.zero		1
	.type		_ZN39_INTERNAL_9b8df1c0_4_k_cu_4487b0a1_27114cuda3std3__45__cpo6cbeginE,@object
	.size		_ZN39_INTERNAL_9b8df1c0_4_k_cu_4487b0a1_27114cuda3std3__45__cpo6cbeginE,(_ZN39_INTERNAL_9b8df1c0_4_k_cu_4487b0a1_27114cuda3std3__48in_placeE - _ZN39_INTERNAL_9b8df1c0_4_k_cu_4487b0a1_27114cuda3std3__45__cpo6cbeginE)
_ZN39_INTERNAL_9b8df1c0_4_k_cu_4487b0a1_27114cuda3std3__45__cpo6cbeginE:
	.zero		1
	.type		_ZN39_INTERNAL_9b8df1c0_4_k_cu_4487b0a1_27114cuda3std3__48in_placeE,@object
	.size		_ZN39_INTERNAL_9b8df1c0_4_k_cu_4487b0a1_27114cuda3std3__48in_placeE,(_ZN39_INTERNAL_9b8df1c0_4_k_cu_4487b0a1_27114cuda3std6ranges3__45__cpo9iter_moveE - _ZN39_INTERNAL_9b8df1c0_4_k_cu_4487b0a1_27114cuda3std3__48in_placeE)
_ZN39_INTERNAL_9b8df1c0_4_k_cu_4487b0a1_27114cuda3std3__48in_placeE:
	.zero		1
	.type		_ZN39_INTERNAL_9b8df1c0_4_k_cu_4487b0a1_27114cuda3std6ranges3__45__cpo9iter_moveE,@object
	.size		_ZN39_INTERNAL_9b8df1c0_4_k_cu_4487b0a1_27114cuda3std6ranges3__45__cpo9iter_moveE,(_ZN39_INTERNAL_9b8df1c0_4_k_cu_4487b0a1_27114cuda3std3__45__cpo5beginE - _ZN39_INTERNAL_9b8df1c0_4_k_cu_4487b0a1_27114cuda3std6ranges3__45__cpo9iter_moveE)
_ZN39_INTERNAL_9b8df1c0_4_k_cu_4487b0a1_27114cuda3std6ranges3__45__cpo9iter_moveE:
	.zero		1
	.type		_ZN39_INTERNAL_9b8df1c0_4_k_cu_4487b0a1_27114cuda3std3__45__cpo5beginE,@object
	.size		_ZN39_INTERNAL_9b8df1c0_4_k_cu_4487b0a1_27114cuda3std3__45__cpo5beginE,(_ZN39_INTERNAL_9b8df1c0_4_k_cu_4487b0a1_27114cuda3std3__441_GLOBAL__N__9b8df1c0_4_k_cu_4487b0a1_27116ignoreE - _ZN39_INTERNAL_9b8df1c0_4_k_cu_4487b0a1_27114cuda3std3__45__cpo5beginE)
_ZN39_INTERNAL_9b8df1c0_4_k_cu_4487b0a1_27114cuda3std3__45__cpo5beginE:
	.zero		1
	.type		_ZN39_INTERNAL_9b8df1c0_4_k_cu_4487b0a1_27114cuda3std3__441_GLOBAL__N__9b8df1c0_4_k_cu_4487b0a1_27116ignoreE,@object
	.size		_ZN39_INTERNAL_9b8df1c0_4_k_cu_4487b0a1_27114cuda3std3__441_GLOBAL__N__9b8df1c0_4_k_cu_4487b0a1_27116ignoreE,(_ZN39_INTERNAL_9b8df1c0_4_k_cu_4487b0a1_27114cute7productE - _ZN39_INTERNAL_9b8df1c0_4_k_cu_4487b0a1_27114cuda3std3__441_GLOBAL__N__9b8df1c0_4_k_cu_4487b0a1_27116ignoreE)
_ZN39_INTERNAL_9b8df1c0_4_k_cu_4487b0a1_27114cuda3std3__441_GLOBAL__N__9b8df1c0_4_k_cu_4487b0a1_27116ignoreE:
	.zero		1
	.type		_ZN39_INTERNAL_9b8df1c0_4_k_cu_4487b0a1_27114cute7productE,@object
	.size		_ZN39_INTERNAL_9b8df1c0_4_k_cu_4487b0a1_27114cute7productE,(_ZN39_INTERNAL_9b8df1c0_4_k_cu_4487b0a1_27114cuda3std3__45__cpo3endE - _ZN39_INTERNAL_9b8df1c0_4_k_cu_4487b0a1_27114cute7productE)
_ZN39_INTERNAL_9b8df1c0_4_k_cu_4487b0a1_27114cute7productE:
	.zero		1
	.type		_ZN39_INTERNAL_9b8df1c0_4_k_cu_4487b0a1_27114cuda3std3__45__cpo3endE,@object
	.size		_ZN39_INTERNAL_9b8df1c0_4_k_cu_4487b0a1_27114cuda3std3__45__cpo3endE,(_ZN39_INTERNAL_9b8df1c0_4_k_cu_4487b0a1_27114cuda3std3__419piecewise_constructE - _ZN39_INTERNAL_9b8df1c0_4_k_cu_4487b0a1_27114cuda3std3__45__cpo3endE)
_ZN39_INTERNAL_9b8df1c0_4_k_cu_4487b0a1_27114cuda3std3__45__cpo3endE:
	.zero		1
	.type		_ZN39_INTERNAL_9b8df1c0_4_k_cu_4487b0a1_27114cuda3std3__419piecewise_constructE,@object
	.size		_ZN39_INTERNAL_9b8df1c0_4_k_cu_4487b0a1_27114cuda3std3__419piecewise_constructE,(_ZN39_INTERNAL_9b8df1c0_4_k_cu_4487b0a1_27114cuda3std3__45__cpo4cendE - _ZN39_INTERNAL_9b8df1c0_4_k_cu_4487b0a1_27114cuda3std3__419piecewise_constructE)
_ZN39_INTERNAL_9b8df1c0_4_k_cu_4487b0a1_27114cuda3std3__419piecewise_constructE:
	.zero		1
	.type		_ZN39_INTERNAL_9b8df1c0_4_k_cu_4487b0a1_27114cuda3std3__45__cpo4cendE,@object
	.size		_ZN39_INTERNAL_9b8df1c0_4_k_cu_4487b0a1_27114cuda3std3__45__cpo4cendE,(_ZN39_INTERNAL_9b8df1c0_4_k_cu_4487b0a1_27114cuda3std6ranges3__45__cpo4swapE - _ZN39_INTERNAL_9b8df1c0_4_k_cu_4487b0a1_27114cuda3std3__45__cpo4cendE)
_ZN39_INTERNAL_9b8df1c0_4_k_cu_4487b0a1_27114cuda3std3__45__cpo4cendE:
	.zero		1
	.type		_ZN39_INTERNAL_9b8df1c0_4_k_cu_4487b0a1_27114cuda3std6ranges3__45__cpo4swapE,@object
	.size		_ZN39_INTERNAL_9b8df1c0_4_k_cu_4487b0a1_27114cuda3std6ranges3__45__cpo4swapE,(.L_7 - _ZN39_INTERNAL_9b8df1c0_4_k_cu_4487b0a1_27114cuda3std6ranges3__45__cpo4swapE)
_ZN39_INTERNAL_9b8df1c0_4_k_cu_4487b0a1_27114cuda3std6ranges3__45__cpo4swapE:
	.zero		1
.L_7:


//--------------------- .nv.constant0._ZN7cutlass13device_kernelINS_4conv6kernel13ConvUniversalINS1_16ConvProblemShapeILNS1_8OperatorE0ELi2EEENS1_10collective14CollectiveConvINS1_46MainloopSm90TmaGmmaWarpSpecializedImplicitGemmILS5_0ELi37ELi2EN4cute5tupleIJNSA_1CILi2EEENSC_ILi1EEESE_EEENS1_36KernelImplicitTmaWarpSpecializedSm90ELi1EEENSB_IJNSC_ILi128EEENSC_ILi64EEENSB_IJNSC_ILi32EEEEEEEEENS_12float_e4m3_tESN_NSA_8TiledMMAINSA_8MMA_AtomIJNSA_4SM904GMMA30MMA_64x64x32_F32E4M3E4M3_SS_TNILNSR_7ScaleInE1ELST_1EEEEEENSA_6LayoutINSB_IJSE_SE_SE_EEENSB_IJNSC_ILi0EEESY_SY_EEEEENSB_IJNSA_10UnderscoreES11_S11_EEEEENS7_6detail26Sm90ImplicitGemmTileTraitsINSA_20SM90_TMA_LOAD_IM2COLENSA_14ComposedLayoutINSA_7SwizzleILi1ELi4ELi3EEENSA_18smem_ptr_flag_bitsILi8EEENSW_INSB_IJNSB_IJNSC_ILi8EEENSC_ILi16EEEEEENSB_IJSK_SE_EEENSB_IJSE_NSC_ILi37EEEEEEEEENSB_IJNSB_IJSK_NSC_ILi256EEEEEENSB_IJSE_SY_EEENSB_IJSY_NSC_ILi4096EEEEEEEEEEEEEvEENS15_INSA_23SM90_TMA_LOAD_MULTICASTENS17_IS19_S1B_NSW_INSB_IJNSB_IJS1C_S1C_EEES1F_S1H_EEENSB_IJS1K_S1L_NSB_IJSY_NSC_ILi2048EEEEEEEEEEEEEvEEEENS_8epilogue10collective6detail29Sm90TmaWarpSpecializedAdapterINS23_15DefaultEpilogueISN_NSB_IJNSB_IJlllEEESE_SY_EEES28_NS22_6thread17LinearCombinationISN_Li1EffLNS29_9ScaleType4KindE0ELNS_15FloatRoundStyleE2ESN_EENS_4gemm15EpilogueDefaultEEEEEvvEEEEvNT_6ParamsE --------------------------
	.section	.nv.constant0._ZN7cutlass13device_kernelINS_4conv6kernel13ConvUniversalINS1_16ConvProblemShapeILNS1_8OperatorE0ELi2EEENS1_10collective14CollectiveConvINS1_46MainloopSm90TmaGmmaWarpSpecializedImplicitGemmILS5_0ELi37ELi2EN4cute5tupleIJNSA_1CILi2EEENSC_ILi1EEESE_EEENS1_36KernelImplicitTmaWarpSpecializedSm90ELi1EEENSB_IJNSC_ILi128EEENSC_ILi64EEENSB_IJNSC_ILi32EEEEEEEEENS_12float_e4m3_tESN_NSA_8TiledMMAINSA_8MMA_AtomIJNSA_4SM904GMMA30MMA_64x64x32_F32E4M3E4M3_SS_TNILNSR_7ScaleInE1ELST_1EEEEEENSA_6LayoutINSB_IJSE_SE_SE_EEENSB_IJNSC_ILi0EEESY_SY_EEEEENSB_IJNSA_10UnderscoreES11_S11_EEEEENS7_6detail26Sm90ImplicitGemmTileTraitsINSA_20SM90_TMA_LOAD_IM2COLENSA_14ComposedLayoutINSA_7SwizzleILi1ELi4ELi3EEENSA_18smem_ptr_flag_bitsILi8EEENSW_INSB_IJNSB_IJNSC_ILi8EEENSC_ILi16EEEEEENSB_IJSK_SE_EEENSB_IJSE_NSC_ILi37EEEEEEEEENSB_IJNSB_IJSK_NSC_ILi256EEEEEENSB_IJSE_SY_EEENSB_IJSY_NSC_ILi4096EEEEEEEEEEEEEvEENS15_INSA_23SM90_TMA_LOAD_MULTICASTENS17_IS19_S1B_NSW_INSB_IJNSB_IJS1C_S1C_EEES1F_S1H_EEENSB_IJS1K_S1L_NSB_IJSY_NSC_ILi2048EEEEEEEEEEEEEvEEEENS_8epilogue10collective6detail29Sm90TmaWarpSpecializedAdapterINS23_15DefaultEpilogueISN_NSB_IJNSB_IJlllEEESE_SY_EEES28_NS22_6thread17LinearCombinationISN_Li1EffLNS29_9ScaleType4KindE0ELNS_15FloatRoundStyleE2ESN_EENS_4gemm15EpilogueDefaultEEEEEvvEEEEvNT_6ParamsE,"a",@progbits
	.sectionflags	@""
	.align	4
.nv.constant0._ZN7cutlass13device_kernelINS_4conv6kernel13ConvUniversalINS1_16ConvProblemShapeILNS1_8OperatorE0ELi2EEENS1_10collective14CollectiveConvINS1_46MainloopSm90TmaGmmaWarpSpecializedImplicitGemmILS5_0ELi37ELi2EN4cute5tupleIJNSA_1CILi2EEENSC_ILi1EEESE_EEENS1_36KernelImplicitTmaWarpSpecializedSm90ELi1EEENSB_IJNSC_ILi128EEENSC_ILi64EEENSB_IJNSC_ILi32EEEEEEEEENS_12float_e4m3_tESN_NSA_8TiledMMAINSA_8MMA_AtomIJNSA_4SM904GMMA30MMA_64x64x32_F32E4M3E4M3_SS_TNILNSR_7ScaleInE1ELST_1EEEEEENSA_6LayoutINSB_IJSE_SE_SE_EEENSB_IJNSC_ILi0EEESY_SY_EEEEENSB_IJNSA_10UnderscoreES11_S11_EEEEENS7_6detail26Sm90ImplicitGemmTileTraitsINSA_20SM90_TMA_LOAD_IM2COLENSA_14ComposedLayoutINSA_7SwizzleILi1ELi4ELi3EEENSA_18smem_ptr_flag_bitsILi8EEENSW_INSB_IJNSB_IJNSC_ILi8EEENSC_ILi16EEEEEENSB_IJSK_SE_EEENSB_IJSE_NSC_ILi37EEEEEEEEENSB_IJNSB_IJSK_NSC_ILi256EEEEEENSB_IJSE_SY_EEENSB_IJSY_NSC_ILi4096EEEEEEEEEEEEEvEENS15_INSA_23SM90_TMA_LOAD_MULTICASTENS17_IS19_S1B_NSW_INSB_IJNSB_IJS1C_S1C_EEES1F_S1H_EEENSB_IJS1K_S1L_NSB_IJSY_NSC_ILi2048EEEEEEEEEEEEEvEEEENS_8epilogue10collective6detail29Sm90TmaWarpSpecializedAdapterINS23_15DefaultEpilogueISN_NSB_IJNSB_IJlllEEESE_SY_EEES28_NS22_6thread17LinearCombinationISN_Li1EffLNS29_9ScaleType4KindE0ELNS_15FloatRoundStyleE2ESN_EENS_4gemm15EpilogueDefaultEEEEEvvEEEEvNT_6ParamsE:
	.zero		1536


//--------------------- SYMBOLS --------------------------

	.type		.nv.reservedSmem.offset0,@object
	.size		.nv.reservedSmem.offset0,0x4
